// auto-generated by cutlass_sweep.gemm — config: {"arch": "sm_90", "cluster_m": 2, "cluster_n": 1, "dtype": "tf32", "dtype_b": "tf32", "layout": "nt", "stages": 0, "tile_k": 32, "tile_m": 64, "tile_n": 256}
#include "cutlass/cutlass.h"
#include "cutlass/gemm/collective/collective_builder.hpp"
#include "cutlass/gemm/device/gemm_universal_adapter.h"
#include "cutlass/gemm/kernel/gemm_universal.hpp"
#include "cutlass/epilogue/collective/collective_builder.hpp"

using ElemA = cutlass::tfloat32_t;
using ElemB = cutlass::tfloat32_t;
using ElemCD = cutlass::tfloat32_t;
using Acc  = float;
using TileShape    = cute::Shape<cute::_64, cute::_256, cute::_32>;
using ClusterShape = cute::Shape<cute::_2, cute::_1, cute::_1>;

using CollectiveEpilogue = typename cutlass::epilogue::collective::CollectiveBuilder<
    cutlass::arch::Sm90, cutlass::arch::OpClassTensorOp,
    TileShape, ClusterShape,
    cutlass::epilogue::collective::EpilogueTileAuto,
    Acc, Acc,
    ElemCD, cutlass::layout::RowMajor, 128 / cutlass::sizeof_bits<ElemCD>::value,
    ElemCD, cutlass::layout::RowMajor, 128 / cutlass::sizeof_bits<ElemCD>::value,
    cutlass::epilogue::collective::EpilogueScheduleAuto
  >::CollectiveOp;

using CollectiveMainloop = typename cutlass::gemm::collective::CollectiveBuilder<
    cutlass::arch::Sm90, cutlass::arch::OpClassTensorOp,
    ElemA, cutlass::layout::RowMajor, 128 / cutlass::sizeof_bits<ElemA>::value,
    ElemB, cutlass::layout::ColumnMajor, 128 / cutlass::sizeof_bits<ElemB>::value,
    Acc,
    TileShape, ClusterShape,
    cutlass::gemm::collective::StageCountAutoCarveout<static_cast<int>(sizeof(typename CollectiveEpilogue::SharedStorage))>,
    cutlass::gemm::collective::KernelScheduleAuto
  >::CollectiveOp;

using GemmKernel = cutlass::gemm::kernel::GemmUniversal<
    cute::Shape<int,int,int,int>,
    CollectiveMainloop,
    CollectiveEpilogue
>;
using Gemm = cutlass::gemm::device::GemmUniversalAdapter<GemmKernel>;

// Force the device kernel symbol into the cubin without needing a host main.
auto* _anchor = &cutlass::device_kernel<GemmKernel>;


// ===== COMPILED SASS (sm_90a) =====

	.target	sm_90a

	.elftype	@"ET_EXEC"


//--------------------- .note.nv.tkinfo           --------------------------
	.section	.note.nv.tkinfo,"",@"SHT_NOTE"
	.sectionflags	@"SHF_NOTE_NV_TKINFO"
	.tkinfo
        /*0018*/ 	.word	0x00000002
        /*0030*/ 	.string	""
        /*0030*/ 	.string	"ptxas"
        /*0030*/ 	.string	"Cuda compilation tools, release 13.0, V13.0.88"
        /*0030*/ 	.string	"Build cuda_13.0.r13.0/compiler.36424714_0"
        /*0030*/ 	.string	"-arch sm_90a -m 64 "



//--------------------- .note.nv.cuinfo           --------------------------
	.section	.note.nv.cuinfo,"",@"SHT_NOTE"
	.sectionflags	@"SHF_NOTE_NV_CUINFO"
        /*0018*/ 	.short	0x0002
        /*001a*/ 	.short	0x005a
        /*001c*/ 	.short	0x0082
	.zero		2


//--------------------- .nv.info                  --------------------------
	.section	.nv.info,"",@"SHT_CUDA_INFO"
	.align	4


	//----- nvinfo : EIATTR_REGCOUNT
	.align		4
        /*0000*/ 	.byte	0x04, 0x2f
        /*0002*/ 	.short	(.L_15 - .L_14)
	.align		4
.L_14:
        /*0004*/ 	.word	index@(_ZN7cutlass13device_kernelINS_4gemm6kernel13GemmUniversalIN4cute5tupleIJiiiiEEENS1_10collective13CollectiveMmaINS1_34MainloopSm90TmaGmmaWarpSpecializedILi5ENS5_IJNS4_1CILi2EEENSA_ILi1EEESC_EEENS1_32KernelTmaWarpSpecializedPingpongEEENS5_IJNSA_ILi64EEENSA_ILi256EEENSA_ILi32EEEEEENS_10tfloat32_tENS5_IJlSC_lEEESK_SL_NS4_8TiledMMAINS4_8MMA_AtomIJNS4_4SM904GMMA30MMA_64x256x8_F32TF32TF32_SS_TNILNSP_7ScaleInE1ELSR_1EEEEEENS4_6LayoutINS5_IJSC_SC_SC_EEENS5_IJNSA_ILi0EEESW_SW_EEEEENS5_IJNS4_10UnderscoreESZ_SZ_EEEEENS4_13SM90_TMA_LOADENS4_14ComposedLayoutINS4_7SwizzleILi3ELi4ELi3EEENS4_18smem_ptr_flag_bitsILi32EEENSU_INS5_IJNSA_ILi8EEESI_EEENS5_IJSI_SC_EEEEEEEvNS4_8identityENS4_23SM90_TMA_LOAD_MULTICASTES1C_vS1D_EENS_8epilogue10collective6detail29Sm90TmaWarpSpecializedAdapterINS1H_15DefaultEpilogueISK_SL_SL_NS1G_6thread17LinearCombinationISK_Li1EffLNS1L_9ScaleType4KindE0ELNS_15FloatRoundStyleE2ESK_EENS1_15EpilogueDefaultEEEEEvvEEEEvNT_6ParamsE)
        /*0008*/ 	.word	0x000000a8


	//----- nvinfo : EIATTR_FRAME_SIZE
	.align		4
.L_15:
        /*000c*/ 	.byte	0x04, 0x11
        /*000e*/ 	.short	(.L_17 - .L_16)
	.align		4
.L_16:
        /*0010*/ 	.word	index@(_ZN7cutlass13device_kernelINS_4gemm6kernel13GemmUniversalIN4cute5tupleIJiiiiEEENS1_10collective13CollectiveMmaINS1_34MainloopSm90TmaGmmaWarpSpecializedILi5ENS5_IJNS4_1CILi2EEENSA_ILi1EEESC_EEENS1_32KernelTmaWarpSpecializedPingpongEEENS5_IJNSA_ILi64EEENSA_ILi256EEENSA_ILi32EEEEEENS_10tfloat32_tENS5_IJlSC_lEEESK_SL_NS4_8TiledMMAINS4_8MMA_AtomIJNS4_4SM904GMMA30MMA_64x256x8_F32TF32TF32_SS_TNILNSP_7ScaleInE1ELSR_1EEEEEENS4_6LayoutINS5_IJSC_SC_SC_EEENS5_IJNSA_ILi0EEESW_SW_EEEEENS5_IJNS4_10UnderscoreESZ_SZ_EEEEENS4_13SM90_TMA_LOADENS4_14ComposedLayoutINS4_7SwizzleILi3ELi4ELi3EEENS4_18smem_ptr_flag_bitsILi32EEENSU_INS5_IJNSA_ILi8EEESI_EEENS5_IJSI_SC_EEEEEEEvNS4_8identityENS4_23SM90_TMA_LOAD_MULTICASTES1C_vS1D_EENS_8epilogue10collective6detail29Sm90TmaWarpSpecializedAdapterINS1H_15DefaultEpilogueISK_SL_SL_NS1G_6thread17LinearCombinationISK_Li1EffLNS1L_9ScaleType4KindE0ELNS_15FloatRoundStyleE2ESK_EENS1_15EpilogueDefaultEEEEEvvEEEEvNT_6ParamsE)
        /*0014*/ 	.word	0x00000008


	//----- nvinfo : EIATTR_MIN_STACK_SIZE
	.align		4
.L_17:
        /*0018*/ 	.byte	0x04, 0x12
        /*001a*/ 	.short	(.L_19 - .L_18)
	.align		4
.L_18:
        /*001c*/ 	.word	index@(_ZN7cutlass13device_kernelINS_4gemm6kernel13GemmUniversalIN4cute5tupleIJiiiiEEENS1_10collective13CollectiveMmaINS1_34MainloopSm90TmaGmmaWarpSpecializedILi5ENS5_IJNS4_1CILi2EEENSA_ILi1EEESC_EEENS1_32KernelTmaWarpSpecializedPingpongEEENS5_IJNSA_ILi64EEENSA_ILi256EEENSA_ILi32EEEEEENS_10tfloat32_tENS5_IJlSC_lEEESK_SL_NS4_8TiledMMAINS4_8MMA_AtomIJNS4_4SM904GMMA30MMA_64x256x8_F32TF32TF32_SS_TNILNSP_7ScaleInE1ELSR_1EEEEEENS4_6LayoutINS5_IJSC_SC_SC_EEENS5_IJNSA_ILi0EEESW_SW_EEEEENS5_IJNS4_10UnderscoreESZ_SZ_EEEEENS4_13SM90_TMA_LOADENS4_14ComposedLayoutINS4_7SwizzleILi3ELi4ELi3EEENS4_18smem_ptr_flag_bitsILi32EEENSU_INS5_IJNSA_ILi8EEESI_EEENS5_IJSI_SC_EEEEEEEvNS4_8identityENS4_23SM90_TMA_LOAD_MULTICASTES1C_vS1D_EENS_8epilogue10collective6detail29Sm90TmaWarpSpecializedAdapterINS1H_15DefaultEpilogueISK_SL_SL_NS1G_6thread17LinearCombinationISK_Li1EffLNS1L_9ScaleType4KindE0ELNS_15FloatRoundStyleE2ESK_EENS1_15EpilogueDefaultEEEEEvvEEEEvNT_6ParamsE)
        /*0020*/ 	.word	0x00000008
.L_19:


//--------------------- .nv.compat                --------------------------
	.section	.nv.compat,"",@"SHT_CUDA_COMPAT_INFO"
	.align	4
        /*0000*/ 	.byte	0x02, 0x09, 0x01, 0x00, 0x02, 0x02, 0x04, 0x00, 0x02, 0x05, 0x05, 0x00, 0x03, 0x07, 0x01, 0x01
        /*0010*/ 	.byte	0x02, 0x03, 0x01, 0x00, 0x02, 0x06, 0x01, 0x00, 0x04, 0x0b, 0x08, 0x00, 0x00, 0x00, 0x00, 0x00
        /*0020*/ 	.byte	0x00, 0x00, 0x00, 0x00


//--------------------- .nv.info._ZN7cutlass13device_kernelINS_4gemm6kernel13GemmUniversalIN4cute5tupleIJiiiiEEENS1_10collective13CollectiveMmaINS1_34MainloopSm90TmaGmmaWarpSpecializedILi5ENS5_IJNS4_1CILi2EEENSA_ILi1EEESC_EEENS1_32KernelTmaWarpSpecializedPingpongEEENS5_IJNSA_ILi64EEENSA_ILi256EEENSA_ILi32EEEEEENS_10tfloat32_tENS5_IJlSC_lEEESK_SL_NS4_8TiledMMAINS4_8MMA_AtomIJNS4_4SM904GMMA30MMA_64x256x8_F32TF32TF32_SS_TNILNSP_7ScaleInE1ELSR_1EEEEEENS4_6LayoutINS5_IJSC_SC_SC_EEENS5_IJNSA_ILi0EEESW_SW_EEEEENS5_IJNS4_10UnderscoreESZ_SZ_EEEEENS4_13SM90_TMA_LOADENS4_14ComposedLayoutINS4_7SwizzleILi3ELi4ELi3EEENS4_18smem_ptr_flag_bitsILi32EEENSU_INS5_IJNSA_ILi8EEESI_EEENS5_IJSI_SC_EEEEEEEvNS4_8identityENS4_23SM90_TMA_LOAD_MULTICASTES1C_vS1D_EENS_8epilogue10collective6detail29Sm90TmaWarpSpecializedAdapterINS1H_15DefaultEpilogueISK_SL_SL_NS1G_6thread17LinearCombinationISK_Li1EffLNS1L_9ScaleType4KindE0ELNS_15FloatRoundStyleE2ESK_EENS1_15EpilogueDefaultEEEEEvvEEEEvNT_6ParamsE --------------------------
	.section	.nv.info._ZN7cutlass13device_kernelINS_4gemm6kernel13GemmUniversalIN4cute5tupleIJiiiiEEENS1_10collective13CollectiveMmaINS1_34MainloopSm90TmaGmmaWarpSpecializedILi5ENS5_IJNS4_1CILi2EEENSA_ILi1EEESC_EEENS1_32KernelTmaWarpSpecializedPingpongEEENS5_IJNSA_ILi64EEENSA_ILi256EEENSA_ILi32EEEEEENS_10tfloat32_tENS5_IJlSC_lEEESK_SL_NS4_8TiledMMAINS4_8MMA_AtomIJNS4_4SM904GMMA30MMA_64x256x8_F32TF32TF32_SS_TNILNSP_7ScaleInE1ELSR_1EEEEEENS4_6LayoutINS5_IJSC_SC_SC_EEENS5_IJNSA_ILi0EEESW_SW_EEEEENS5_IJNS4_10UnderscoreESZ_SZ_EEEEENS4_13SM90_TMA_LOADENS4_14ComposedLayoutINS4_7SwizzleILi3ELi4ELi3EEENS4_18smem_ptr_flag_bitsILi32EEENSU_INS5_IJNSA_ILi8EEESI_EEENS5_IJSI_SC_EEEEEEEvNS4_8identityENS4_23SM90_TMA_LOAD_MULTICASTES1C_vS1D_EENS_8epilogue10collective6detail29Sm90TmaWarpSpecializedAdapterINS1H_15DefaultEpilogueISK_SL_SL_NS1G_6thread17LinearCombinationISK_Li1EffLNS1L_9ScaleType4KindE0ELNS_15FloatRoundStyleE2ESK_EENS1_15EpilogueDefaultEEEEEvvEEEEvNT_6ParamsE,"",@"SHT_CUDA_INFO"
	.sectionflags	@""
	.align	4


	//----- nvinfo : EIATTR_CUDA_API_VERSION
	.align		4
        /*0000*/ 	.byte	0x04, 0x37
        /*0002*/ 	.short	(.L_21 - .L_20)
.L_20:
        /*0004*/ 	.word	0x00000082


	//----- nvinfo : EIATTR_KPARAM_INFO
	.align		4
.L_21:
        /*0008*/ 	.byte	0x04, 0x17
        /*000a*/ 	.short	(.L_23 - .L_22)
.L_22:
        /*000c*/ 	.word	0x00000000
        /*0010*/ 	.short	0x0000
        /*0012*/ 	.short	0x0070
        /*0014*/ 	.byte	0x00, 0xf0, 0x01, 0x10


	//----- nvinfo : EIATTR_SPARSE_MMA_MASK
	.align		4
.L_23:
        /*0018*/ 	.byte	0x03, 0x50
        /*001a*/ 	.short	0x0000


	//----- nvinfo : EIATTR_MAXREG_COUNT
	.align		4
        /*001c*/ 	.byte	0x03, 0x1b
        /*001e*/ 	.short	0x00a8


	//----- nvinfo : EIATTR_NUM_BARRIERS
	.align		4
        /*0020*/ 	.byte	0x02, 0x4c
        /*0022*/ 	.byte	0x01
	.zero		1


	//----- nvinfo : EIATTR_EXTERNS
	.align		4
        /*0024*/ 	.byte	0x04, 0x0f
        /*0026*/ 	.short	(.L_25 - .L_24)


	//   ....[0]....
	.align		4
.L_24:
        /*0028*/ 	.word	index@(__assertfail)


	//----- nvinfo : EIATTR_ANNOTATIONS
	.align		4
.L_25:
        /*002c*/ 	.byte	0x04, 0x55
        /*002e*/ 	.short	(.L_27 - .L_26)


	//   ....[0]....
.L_26:
        /*0030*/ 	.word	0x00000001
        /*0034*/ 	.byte	0xd0, 0x0d, 0x00, 0x00, 0x01, 0x00, 0x00, 0x00, 0x60, 0x9f, 0x00, 0x00, 0x01, 0x00, 0x00, 0x00
        /*0044*/ 	.byte	0xd0, 0xab, 0x00, 0x00


	//----- nvinfo : EIATTR_MERCURY_ISA_VERSION
	.align		4
.L_27:
        /*0048*/ 	.byte	0x03, 0x5f
        /*004a*/ 	.short	0x0101


	//----- nvinfo : EIATTR_INT_WARP_WIDE_INSTR_OFFSETS
	.align		4
        /*004c*/ 	.byte	0x04, 0x31
        /*004e*/ 	.short	(.L_29 - .L_28)


	//   ....[0]....
.L_28:
        /*0050*/ 	.word	0x00000550


	//   ....[1]....
        /*0054*/ 	.word	0x00000580


	//   ....[2]....
        /*0058*/ 	.word	0x000005c0


	//   ....[3]....
        /*005c*/ 	.word	0x000006f0


	//   ....[4]....
        /*0060*/ 	.word	0x00000700


	//   ....[5]....
        /*0064*/ 	.word	0x00000710


	//   ....[6]....
        /*0068*/ 	.word	0x000007b0


	//   ....[7]....
        /*006c*/ 	.word	0x000007f0


	//   ....[8]....
        /*0070*/ 	.word	0x000020a0


	//----- nvinfo : EIATTR_COOP_GROUP_MASK_REGIDS
	.align		4
.L_29:
        /*0074*/ 	.byte	0x04, 0x29
        /*0076*/ 	.short	(.L_31 - .L_30)


	//   ....[0]....
.L_30:
        /*0078*/ 	.word	0xffffffff


	//   ....[1]....
        /*007c*/ 	.word	0xffffffff


	//   ....[2]....
        /*0080*/ 	.word	0xffffffff


	//   ....[3]....
        /*0084*/ 	.word	0xffffffff


	//   ....[4]....
        /*0088*/ 	.word	0xffffffff


	//   ....[5]....
        /*008c*/ 	.word	0xffffffff


	//   ....[6]....
        /*0090*/ 	.word	0xffffffff


	//----- nvinfo : EIATTR_COOP_GROUP_INSTR_OFFSETS
	.align		4
.L_31:
        /*0094*/ 	.byte	0x04, 0x28
        /*0096*/ 	.short	(.L_33 - .L_32)


	//   ....[0]....
.L_32:
        /*0098*/ 	.word	0x00000070


	//   ....[1]....
        /*009c*/ 	.word	0x00000080


	//   ....[2]....
        /*00a0*/ 	.word	0x00000140


	//   ....[3]....
        /*00a4*/ 	.word	0x00000310


	//   ....[4]....
        /*00a8*/ 	.word	0x00000350


	//   ....[5]....
        /*00ac*/ 	.word	0x00000730


	//   ....[6]....
        /*00b0*/ 	.word	0x00000970


	//----- nvinfo : EIATTR_REG_RECONFIG
	.align		4
.L_33:
        /*00b4*/ 	.byte	0x01, 0x54
	.zero		2


	//----- nvinfo : EIATTR_SYSCALL_OFFSETS
	.align		4
        /*00b8*/ 	.byte	0x04, 0x46
        /*00ba*/ 	.short	(.L_35 - .L_34)


	//   ....[0]....
.L_34:
        /*00bc*/ 	.word	0x00001800


	//----- nvinfo : EIATTR_MBARRIER_INSTR_OFFSETS
	.align		4
.L_35:
        /*00c0*/ 	.byte	0x04, 0x39
        /*00c2*/ 	.short	(.L_37 - .L_36)


	//   ....[0]....
.L_36:
        /*00c4*/ 	.word	0x00000260
        /*00c8*/ 	.word	0x000000ff
        /*00cc*/ 	.word	0x00000000
        /*00d0*/ 	.short	0x0100
        /*00d2*/ 	.byte	0x08
	.zero		1


	//   ....[1]....
        /*00d4*/ 	.word	0x00000270
        /*00d8*/ 	.word	0x000000ff
        /*00dc*/ 	.word	0x00000028
        /*00e0*/ 	.short	0x0100
        /*00e2*/ 	.byte	0x08
	.zero		1


	//   ....[2]....
        /*00e4*/ 	.word	0x00000280
        /*00e8*/ 	.word	0x000000ff
        /*00ec*/ 	.word	0x00000008
        /*00f0*/ 	.short	0x0100
        /*00f2*/ 	.byte	0x08
	.zero		1


	//   ....[3]....
        /*00f4*/ 	.word	0x00000290
        /*00f8*/ 	.word	0x000000ff
        /*00fc*/ 	.word	0x00000030
        /*0100*/ 	.short	0x0100
        /*0102*/ 	.byte	0x08
	.zero		1


	//   ....[4]....
        /*0104*/ 	.word	0x000002a0
        /*0108*/ 	.word	0x000000ff
        /*010c*/ 	.word	0x00000010
        /*0110*/ 	.short	0x0100
        /*0112*/ 	.byte	0x08
	.zero		1


	//   ....[5]....
        /*0114*/ 	.word	0x000002b0
        /*0118*/ 	.word	0x000000ff
        /*011c*/ 	.word	0x00000038
        /*0120*/ 	.short	0x0100
        /*0122*/ 	.byte	0x08
	.zero		1


	//   ....[6]....
        /*0124*/ 	.word	0x000002c0
        /*0128*/ 	.word	0x000000ff
        /*012c*/ 	.word	0x00000018
        /*0130*/ 	.short	0x0100
        /*0132*/ 	.byte	0x08
	.zero		1


	//   ....[7]....
        /*0134*/ 	.word	0x000002d0
        /*0138*/ 	.word	0x000000ff
        /*013c*/ 	.word	0x00000040
        /*0140*/ 	.short	0x0100
        /*0142*/ 	.byte	0x08
	.zero		1


	//   ....[8]....
        /*0144*/ 	.word	0x000002e0
        /*0148*/ 	.word	0x000000ff
        /*014c*/ 	.word	0x00000020
        /*0150*/ 	.short	0x0100
        /*0152*/ 	.byte	0x08
	.zero		1


	//   ....[9]....
        /*0154*/ 	.word	0x000002f0
        /*0158*/ 	.word	0x000000ff
        /*015c*/ 	.word	0x00000048
        /*0160*/ 	.short	0x0100
        /*0162*/ 	.byte	0x08
	.zero		1


	//   ....[10]....
        /*0164*/ 	.word	0x00000820
        /*0168*/ 	.word	0x000000ff
        /*016c*/ 	.word	0x00000080
        /*0170*/ 	.short	0x0100
        /*0172*/ 	.byte	0x08
	.zero		1


	//   ....[11]....
        /*0174*/ 	.word	0x000008b0
        /*0178*/ 	.word	0x000000ff
        /*017c*/ 	.word	0x00000088
        /*0180*/ 	.short	0x0100
        /*0182*/ 	.byte	0x08
	.zero		1


	//   ....[12]....
        /*0184*/ 	.word	0x000008f0
        /*0188*/ 	.word	0x000000ff
        /*018c*/ 	.word	0x00000060
        /*0190*/ 	.short	0x0100
        /*0192*/ 	.byte	0x09
	.zero		1


	//   ....[13]....
        /*0194*/ 	.word	0x00000900
        /*0198*/ 	.word	0x000000ff
        /*019c*/ 	.word	0x00000068
        /*01a0*/ 	.short	0x0100
        /*01a2*/ 	.byte	0x09
	.zero		1


	//   ....[14]....
        /*01a4*/ 	.word	0x00000910
        /*01a8*/ 	.word	0x000000ff
        /*01ac*/ 	.word	0x00000070
        /*01b0*/ 	.short	0x0100
        /*01b2*/ 	.byte	0x09
	.zero		1


	//   ....[15]....
        /*01b4*/ 	.word	0x00000920
        /*01b8*/ 	.word	0x000000ff
        /*01bc*/ 	.word	0x00000078
        /*01c0*/ 	.short	0x0100
        /*01c2*/ 	.byte	0x09
	.zero		1


	//   ....[16]....
        /*01c4*/ 	.word	0x000016e0
        /*01c8*/ 	.word	0x0000009f
        /*01cc*/ 	.word	0x00000000
        /*01d0*/ 	.short	0x010a
        /*01d2*/ 	.byte	0x2a
	.zero		1


	//   ....[17]....
        /*01d4*/ 	.word	0x00001880
        /*01d8*/ 	.word	0x00000003
        /*01dc*/ 	.word	0x00000000
        /*01e0*/ 	.short	0x010a
        /*01e2*/ 	.byte	0x3f
	.zero		1


	//   ....[18]....
        /*01e4*/ 	.word	0x000018e0
        /*01e8*/ 	.word	0x00000003
        /*01ec*/ 	.word	0x00000000
        /*01f0*/ 	.short	0x010a
        /*01f2*/ 	.byte	0x3f
	.zero		1


	//   ....[19]....
        /*01f4*/ 	.word	0x00001c70
        /*01f8*/ 	.word	0x000000ff
        /*01fc*/ 	.word	0x00000000
        /*0200*/ 	.short	0x010a
        /*0202*/ 	.byte	0x04
	.zero		1


	//   ....[20]....
        /*0204*/ 	.word	0x00001cb0
        /*0208*/ 	.word	0x000000ff
        /*020c*/ 	.word	0x00000000
        /*0210*/ 	.short	0x010a
        /*0212*/ 	.byte	0x04
	.zero		1


	//   ....[21]....
        /*0214*/ 	.word	0x00001f40
        /*0218*/ 	.word	0x00000005
        /*021c*/ 	.word	0x00000000
        /*0220*/ 	.short	0x0101
        /*0222*/ 	.byte	0x3f
	.zero		1


	//   ....[22]....
        /*0224*/ 	.word	0x00002040
        /*0228*/ 	.word	0x000000a0
        /*022c*/ 	.word	0x00000000
        /*0230*/ 	.short	0x0101
        /*0232*/ 	.byte	0x2d
	.zero		1


	//   ....[23]....
        /*0234*/ 	.word	0x00002140
        /*0238*/ 	.word	0x00000003
        /*023c*/ 	.word	0x00000000
        /*0240*/ 	.short	0x0101
        /*0242*/ 	.byte	0x3f
	.zero		1


	//   ....[24]....
        /*0244*/ 	.word	0x00002200
        /*0248*/ 	.word	0x0000009f
        /*024c*/ 	.word	0x00000010
        /*0250*/ 	.short	0x010a
        /*0252*/ 	.byte	0x2a
	.zero		1


	//   ....[25]....
        /*0254*/ 	.word	0x00009f80
        /*0258*/ 	.word	0x000000a2
        /*025c*/ 	.word	0x00000000
        /*0260*/ 	.short	0x0101
        /*0262*/ 	.byte	0x2d
	.zero		1


	//   ....[26]....
        /*0264*/ 	.word	0x0000a920
        /*0268*/ 	.word	0x0000000e
        /*026c*/ 	.word	0x00000028
        /*0270*/ 	.short	0x010a
        /*0272*/ 	.byte	0x3f
	.zero		1


	//   ....[27]....
        /*0274*/ 	.word	0x0000ace0
        /*0278*/ 	.word	0x00000005
        /*027c*/ 	.word	0x00000088
        /*0280*/ 	.short	0x0101
        /*0282*/ 	.byte	0x3f
	.zero		1


	//   ....[28]....
        /*0284*/ 	.word	0x0000b470
        /*0288*/ 	.word	0x00000009
        /*028c*/ 	.word	0x00000000
        /*0290*/ 	.short	0x010a
        /*0292*/ 	.byte	0x3f
	.zero		1


	//   ....[29]....
        /*0294*/ 	.word	0x0000b4f0
        /*0298*/ 	.word	0x00000008
        /*029c*/ 	.word	0x00000000
        /*02a0*/ 	.short	0x010a
        /*02a2*/ 	.byte	0x3f
	.zero		1


	//   ....[30]....
        /*02a4*/ 	.word	0x0000b580
        /*02a8*/ 	.word	0x00000009
        /*02ac*/ 	.word	0x00000000
        /*02b0*/ 	.short	0x010a
        /*02b2*/ 	.byte	0x3f
	.zero		1


	//   ....[31]....
        /*02b4*/ 	.word	0x0000b610
        /*02b8*/ 	.word	0x00000006
        /*02bc*/ 	.word	0x00000000
        /*02c0*/ 	.short	0x010a
        /*02c2*/ 	.byte	0x3f
	.zero		1


	//   ....[32]....
        /*02c4*/ 	.word	0x0000b6a0
        /*02c8*/ 	.word	0x00000003
        /*02cc*/ 	.word	0x00000000
        /*02d0*/ 	.short	0x010a
        /*02d2*/ 	.byte	0x3f
	.zero		1


	//   ....[33]....
        /*02d4*/ 	.word	0x0000b700
        /*02d8*/ 	.word	0x000000a1
        /*02dc*/ 	.word	0x00000000
        /*02e0*/ 	.short	0x010a
        /*02e2*/ 	.byte	0x3f
	.zero		1


	//   ....[34]....
        /*02e4*/ 	.word	0x0000b750
        /*02e8*/ 	.word	0x00000003
        /*02ec*/ 	.word	0x00000000
        /*02f0*/ 	.short	0x010a
        /*02f2*/ 	.byte	0x3f
	.zero		1


	//   ....[35]....
        /*02f4*/ 	.word	0x0000b7b0
        /*02f8*/ 	.word	0x00000005
        /*02fc*/ 	.word	0x00000000
        /*0300*/ 	.short	0x010a
        /*0302*/ 	.byte	0x3f
	.zero		1


	//   ....[36]....
        /*0304*/ 	.word	0x0000b800
        /*0308*/ 	.word	0x000000a1
        /*030c*/ 	.word	0x00000010
        /*0310*/ 	.short	0x010a
        /*0312*/ 	.byte	0x3f
	.zero		1


	//   ....[37]....
        /*0314*/ 	.word	0x0000b8d0
        /*0318*/ 	.word	0x0000000e
        /*031c*/ 	.word	0x00000028
        /*0320*/ 	.short	0x010a
        /*0322*/ 	.byte	0x3f
	.zero		1


	//   ....[38]....
        /*0324*/ 	.word	0x0000b9a0
        /*0328*/ 	.word	0x00000009
        /*032c*/ 	.word	0x00000000
        /*0330*/ 	.short	0x010a
        /*0332*/ 	.byte	0x3f
	.zero		1


	//   ....[39]....
        /*0334*/ 	.word	0x0000b9f0
        /*0338*/ 	.word	0x00000008
        /*033c*/ 	.word	0x00000000
        /*0340*/ 	.short	0x010a
        /*0342*/ 	.byte	0x3f
	.zero		1


	//   ....[40]....
        /*0344*/ 	.word	0x0000ba40
        /*0348*/ 	.word	0x00000009
        /*034c*/ 	.word	0x00000000
        /*0350*/ 	.short	0x010a
        /*0352*/ 	.byte	0x3f
	.zero		1


	//   ....[41]....
        /*0354*/ 	.word	0x0000ba90
        /*0358*/ 	.word	0x00000006
        /*035c*/ 	.word	0x00000000
        /*0360*/ 	.short	0x010a
        /*0362*/ 	.byte	0x3f
	.zero		1


	//----- nvinfo : EIATTR_NUM_MBARRIERS
	.align		4
.L_37:
        /*0364*/ 	.byte	0x03, 0x38
        /*0366*/ 	.short	0x0010


	//----- nvinfo : EIATTR_EXIT_INSTR_OFFSETS
	.align		4
        /*0368*/ 	.byte	0x04, 0x1c
        /*036a*/ 	.short	(.L_39 - .L_38)


	//   ....[0]....
.L_38:
        /*036c*/ 	.word	0x00001410


	//   ....[1]....
        /*0370*/ 	.word	0x00001470


	//   ....[2]....
        /*0374*/ 	.word	0x0000a610


	//   ....[3]....
        /*0378*/ 	.word	0x0000a640


	//   ....[4]....
        /*037c*/ 	.word	0x0000b6f0


	//----- nvinfo : EIATTR_MAX_THREADS
	.align		4
.L_39:
        /*0380*/ 	.byte	0x04, 0x05
        /*0382*/ 	.short	(.L_41 - .L_40)
.L_40:
        /*0384*/ 	.word	0x00000180
        /*0388*/ 	.word	0x00000001
        /*038c*/ 	.word	0x00000001


	//----- nvinfo : EIATTR_CRS_STACK_SIZE
	.align		4
.L_41:
        /*0390*/ 	.byte	0x04, 0x1e
        /*0392*/ 	.short	(.L_43 - .L_42)
.L_42:
        /*0394*/ 	.word	0x00000000


	//----- nvinfo : EIATTR_CBANK_PARAM_SIZE
	.align		4
.L_43:
        /*0398*/ 	.byte	0x03, 0x19
        /*039a*/ 	.short	0x0470


	//----- nvinfo : EIATTR_PARAM_CBANK
	.align		4
        /*039c*/ 	.byte	0x04, 0x0a
        /*039e*/ 	.short	(.L_45 - .L_44)
	.align		4
.L_44:
        /*03a0*/ 	.word	index@(.nv.constant0._ZN7cutlass13device_kernelINS_4gemm6kernel13GemmUniversalIN4cute5tupleIJiiiiEEENS1_10collective13CollectiveMmaINS1_34MainloopSm90TmaGmmaWarpSpecializedILi5ENS5_IJNS4_1CILi2EEENSA_ILi1EEESC_EEENS1_32KernelTmaWarpSpecializedPingpongEEENS5_IJNSA_ILi64EEENSA_ILi256EEENSA_ILi32EEEEEENS_10tfloat32_tENS5_IJlSC_lEEESK_SL_NS4_8TiledMMAINS4_8MMA_AtomIJNS4_4SM904GMMA30MMA_64x256x8_F32TF32TF32_SS_TNILNSP_7ScaleInE1ELSR_1EEEEEENS4_6LayoutINS5_IJSC_SC_SC_EEENS5_IJNSA_ILi0EEESW_SW_EEEEENS5_IJNS4_10UnderscoreESZ_SZ_EEEEENS4_13SM90_TMA_LOADENS4_14ComposedLayoutINS4_7SwizzleILi3ELi4ELi3EEENS4_18smem_ptr_flag_bitsILi32EEENSU_INS5_IJNSA_ILi8EEESI_EEENS5_IJSI_SC_EEEEEEEvNS4_8identityENS4_23SM90_TMA_LOAD_MULTICASTES1C_vS1D_EENS_8epilogue10collective6detail29Sm90TmaWarpSpecializedAdapterINS1H_15DefaultEpilogueISK_SL_SL_NS1G_6thread17LinearCombinationISK_Li1EffLNS1L_9ScaleType4KindE0ELNS_15FloatRoundStyleE2ESK_EENS1_15EpilogueDefaultEEEEEvvEEEEvNT_6ParamsE)
        /*03a4*/ 	.short	0x0210
        /*03a6*/ 	.short	0x0470


	//----- nvinfo : EIATTR_SW_WAR
	.align		4
.L_45:
        /*03a8*/ 	.byte	0x04, 0x36
        /*03aa*/ 	.short	(.L_47 - .L_46)
.L_46:
        /*03ac*/ 	.word	0x00000008
.L_47:


//--------------------- .nv.callgraph             --------------------------
	.section	.nv.callgraph,"",@"SHT_CUDA_CALLGRAPH"
	.align	4
	.sectionentsize	8
	.align		4
        /*0000*/ 	.word	0x00000000
	.align		4
        /*0004*/ 	.word	0xffffffff
	.align		4
        /*0008*/ 	.word	index@(_ZN7cutlass13device_kernelINS_4gemm6kernel13GemmUniversalIN4cute5tupleIJiiiiEEENS1_10collective13CollectiveMmaINS1_34MainloopSm90TmaGmmaWarpSpecializedILi5ENS5_IJNS4_1CILi2EEENSA_ILi1EEESC_EEENS1_32KernelTmaWarpSpecializedPingpongEEENS5_IJNSA_ILi64EEENSA_ILi256EEENSA_ILi32EEEEEENS_10tfloat32_tENS5_IJlSC_lEEESK_SL_NS4_8TiledMMAINS4_8MMA_AtomIJNS4_4SM904GMMA30MMA_64x256x8_F32TF32TF32_SS_TNILNSP_7ScaleInE1ELSR_1EEEEEENS4_6LayoutINS5_IJSC_SC_SC_EEENS5_IJNSA_ILi0EEESW_SW_EEEEENS5_IJNS4_10UnderscoreESZ_SZ_EEEEENS4_13SM90_TMA_LOADENS4_14ComposedLayoutINS4_7SwizzleILi3ELi4ELi3EEENS4_18smem_ptr_flag_bitsILi32EEENSU_INS5_IJNSA_ILi8EEESI_EEENS5_IJSI_SC_EEEEEEEvNS4_8identityENS4_23SM90_TMA_LOAD_MULTICASTES1C_vS1D_EENS_8epilogue10collective6detail29Sm90TmaWarpSpecializedAdapterINS1H_15DefaultEpilogueISK_SL_SL_NS1G_6thread17LinearCombinationISK_Li1EffLNS1L_9ScaleType4KindE0ELNS_15FloatRoundStyleE2ESK_EENS1_15EpilogueDefaultEEEEEvvEEEEvNT_6ParamsE)
	.align		4
        /*000c*/ 	.word	index@(__assertfail)
	.align		4
        /*0010*/ 	.word	0x00000000
	.align		4
        /*0014*/ 	.word	0xfffffffe
	.align		4
        /*0018*/ 	.word	0x00000000
	.align		4
        /*001c*/ 	.word	0xfffffffd
	.align		4
        /*0020*/ 	.word	0x00000000
	.align		4
        /*0024*/ 	.word	0xfffffffc


//--------------------- .nv.constant4             --------------------------
	.section	.nv.constant4,"a",@progbits
	.align	8
	.align		8
.nv.constant4:
        /*0000*/ 	.dword	__assertfail
	.align		8
        /*0008*/ 	.dword	__unnamed_1
	.align		8
        /*0010*/ 	.dword	_ZN40_INTERNAL_24990ee8_4_k_cu_d9ba2b86_209384cuda3std3__45__cpo5beginE
	.align		8
        /*0018*/ 	.dword	_ZN40_INTERNAL_24990ee8_4_k_cu_d9ba2b86_209384cuda3std3__45__cpo3endE
	.align		8
        /*0020*/ 	.dword	_ZN40_INTERNAL_24990ee8_4_k_cu_d9ba2b86_209384cuda3std3__45__cpo6cbeginE
	.align		8
        /*0028*/ 	.dword	_ZN40_INTERNAL_24990ee8_4_k_cu_d9ba2b86_209384cuda3std3__45__cpo4cendE
	.align		8
        /*0030*/ 	.dword	_ZN40_INTERNAL_24990ee8_4_k_cu_d9ba2b86_209384cuda3std3__442_GLOBAL__N__24990ee8_4_k_cu_d9ba2b86_209386ignoreE
	.align		8
        /*0038*/ 	.dword	_ZN40_INTERNAL_24990ee8_4_k_cu_d9ba2b86_209384cuda3std3__419piecewise_constructE
	.align		8
        /*0040*/ 	.dword	_ZN40_INTERNAL_24990ee8_4_k_cu_d9ba2b86_209384cuda3std3__48in_placeE
	.align		8
        /*0048*/ 	.dword	_ZN40_INTERNAL_24990ee8_4_k_cu_d9ba2b86_209384cuda3std6ranges3__45__cpo4swapE
	.align		8
        /*0050*/ 	.dword	_ZN40_INTERNAL_24990ee8_4_k_cu_d9ba2b86_209384cuda3std6ranges3__45__cpo9iter_moveE
	.align		8
        /*0058*/ 	.dword	_ZN40_INTERNAL_24990ee8_4_k_cu_d9ba2b86_209384cute7productE
	.align		8
        /*0060*/ 	.dword	_ZN40_INTERNAL_24990ee8_4_k_cu_d9ba2b86_209384cute1_E
	.align		8
        /*0068*/ 	.dword	$str$22
	.align		8
        /*0070*/ 	.dword	$str$23


//--------------------- .text._ZN7cutlass13device_kernelINS_4gemm6kernel13GemmUniversalIN4cute5tupleIJiiiiEEENS1_10collective13CollectiveMmaINS1_34MainloopSm90TmaGmmaWarpSpecializedILi5ENS5_IJNS4_1CILi2EEENSA_ILi1EEESC_EEENS1_32KernelTmaWarpSpecializedPingpongEEENS5_IJNSA_ILi64EEENSA_ILi256EEENSA_ILi32EEEEEENS_10tfloat32_tENS5_IJlSC_lEEESK_SL_NS4_8TiledMMAINS4_8MMA_AtomIJNS4_4SM904GMMA30MMA_64x256x8_F32TF32TF32_SS_TNILNSP_7ScaleInE1ELSR_1EEEEEENS4_6LayoutINS5_IJSC_SC_SC_EEENS5_IJNSA_ILi0EEESW_SW_EEEEENS5_IJNS4_10UnderscoreESZ_SZ_EEEEENS4_13SM90_TMA_LOADENS4_14ComposedLayoutINS4_7SwizzleILi3ELi4ELi3EEENS4_18smem_ptr_flag_bitsILi32EEENSU_INS5_IJNSA_ILi8EEESI_EEENS5_IJSI_SC_EEEEEEEvNS4_8identityENS4_23SM90_TMA_LOAD_MULTICASTES1C_vS1D_EENS_8epilogue10collective6detail29Sm90TmaWarpSpecializedAdapterINS1H_15DefaultEpilogueISK_SL_SL_NS1G_6thread17LinearCombinationISK_Li1EffLNS1L_9ScaleType4KindE0ELNS_15FloatRoundStyleE2ESK_EENS1_15EpilogueDefaultEEEEEvvEEEEvNT_6ParamsE --------------------------
	.section	.text._ZN7cutlass13device_kernelINS_4gemm6kernel13GemmUniversalIN4cute5tupleIJiiiiEEENS1_10collective13CollectiveMmaINS1_34MainloopSm90TmaGmmaWarpSpecializedILi5ENS5_IJNS4_1CILi2EEENSA_ILi1EEESC_EEENS1_32KernelTmaWarpSpecializedPingpongEEENS5_IJNSA_ILi64EEENSA_ILi256EEENSA_ILi32EEEEEENS_10tfloat32_tENS5_IJlSC_lEEESK_SL_NS4_8TiledMMAINS4_8MMA_AtomIJNS4_4SM904GMMA30MMA_64x256x8_F32TF32TF32_SS_TNILNSP_7ScaleInE1ELSR_1EEEEEENS4_6LayoutINS5_IJSC_SC_SC_EEENS5_IJNSA_ILi0EEESW_SW_EEEEENS5_IJNS4_10UnderscoreESZ_SZ_EEEEENS4_13SM90_TMA_LOADENS4_14ComposedLayoutINS4_7SwizzleILi3ELi4ELi3EEENS4_18smem_ptr_flag_bitsILi32EEENSU_INS5_IJNSA_ILi8EEESI_EEENS5_IJSI_SC_EEEEEEEvNS4_8identityENS4_23SM90_TMA_LOAD_MULTICASTES1C_vS1D_EENS_8epilogue10collective6detail29Sm90TmaWarpSpecializedAdapterINS1H_15DefaultEpilogueISK_SL_SL_NS1G_6thread17LinearCombinationISK_Li1EffLNS1L_9ScaleType4KindE0ELNS_15FloatRoundStyleE2ESK_EENS1_15EpilogueDefaultEEEEEvvEEEEvNT_6ParamsE,"ax",@progbits
	.align	128
.text._ZN7cutlass13device_kernelINS_4gemm6kernel13GemmUniversalIN4cute5tupleIJiiiiEEENS1_10collective13CollectiveMmaINS1_34MainloopSm90TmaGmmaWarpSpecializedILi5ENS5_IJNS4_1CILi2EEENSA_ILi1EEESC_EEENS1_32KernelTmaWarpSpecializedPingpongEEENS5_IJNSA_ILi64EEENSA_ILi256EEENSA_ILi32EEEEEENS_10tfloat32_tENS5_IJlSC_lEEESK_SL_NS4_8TiledMMAINS4_8MMA_AtomIJNS4_4SM904GMMA30MMA_64x256x8_F32TF32TF32_SS_TNILNSP_7ScaleInE1ELSR_1EEEEEENS4_6LayoutINS5_IJSC_SC_SC_EEENS5_IJNSA_ILi0EEESW_SW_EEEEENS5_IJNS4_10UnderscoreESZ_SZ_EEEEENS4_13SM90_TMA_LOADENS4_14ComposedLayoutINS4_7SwizzleILi3ELi4ELi3EEENS4_18smem_ptr_flag_bitsILi32EEENSU_INS5_IJNSA_ILi8EEESI_EEENS5_IJSI_SC_EEEEEEEvNS4_8identityENS4_23SM90_TMA_LOAD_MULTICASTES1C_vS1D_EENS_8epilogue10collective6detail29Sm90TmaWarpSpecializedAdapterINS1H_15DefaultEpilogueISK_SL_SL_NS1G_6thread17LinearCombinationISK_Li1EffLNS1L_9ScaleType4KindE0ELNS_15FloatRoundStyleE2ESK_EENS1_15EpilogueDefaultEEEEEvvEEEEvNT_6ParamsE:
        .type           _ZN7cutlass13device_kernelINS_4gemm6kernel13GemmUniversalIN4cute5tupleIJiiiiEEENS1_10collective13CollectiveMmaINS1_34MainloopSm90TmaGmmaWarpSpecializedILi5ENS5_IJNS4_1CILi2EEENSA_ILi1EEESC_EEENS1_32KernelTmaWarpSpecializedPingpongEEENS5_IJNSA_ILi64EEENSA_ILi256EEENSA_ILi32EEEEEENS_10tfloat32_tENS5_IJlSC_lEEESK_SL_NS4_8TiledMMAINS4_8MMA_AtomIJNS4_4SM904GMMA30MMA_64x256x8_F32TF32TF32_SS_TNILNSP_7ScaleInE1ELSR_1EEEEEENS4_6LayoutINS5_IJSC_SC_SC_EEENS5_IJNSA_ILi0EEESW_SW_EEEEENS5_IJNS4_10UnderscoreESZ_SZ_EEEEENS4_13SM90_TMA_LOADENS4_14ComposedLayoutINS4_7SwizzleILi3ELi4ELi3EEENS4_18smem_ptr_flag_bitsILi32EEENSU_INS5_IJNSA_ILi8EEESI_EEENS5_IJSI_SC_EEEEEEEvNS4_8identityENS4_23SM90_TMA_LOAD_MULTICASTES1C_vS1D_EENS_8epilogue10collective6detail29Sm90TmaWarpSpecializedAdapterINS1H_15DefaultEpilogueISK_SL_SL_NS1G_6thread17LinearCombinationISK_Li1EffLNS1L_9ScaleType4KindE0ELNS_15FloatRoundStyleE2ESK_EENS1_15EpilogueDefaultEEEEEvvEEEEvNT_6ParamsE,@function
        .size           _ZN7cutlass13device_kernelINS_4gemm6kernel13GemmUniversalIN4cute5tupleIJiiiiEEENS1_10collective13CollectiveMmaINS1_34MainloopSm90TmaGmmaWarpSpecializedILi5ENS5_IJNS4_1CILi2EEENSA_ILi1EEESC_EEENS1_32KernelTmaWarpSpecializedPingpongEEENS5_IJNSA_ILi64EEENSA_ILi256EEENSA_ILi32EEEEEENS_10tfloat32_tENS5_IJlSC_lEEESK_SL_NS4_8TiledMMAINS4_8MMA_AtomIJNS4_4SM904GMMA30MMA_64x256x8_F32TF32TF32_SS_TNILNSP_7ScaleInE1ELSR_1EEEEEENS4_6LayoutINS5_IJSC_SC_SC_EEENS5_IJNSA_ILi0EEESW_SW_EEEEENS5_IJNS4_10UnderscoreESZ_SZ_EEEEENS4_13SM90_TMA_LOADENS4_14ComposedLayoutINS4_7SwizzleILi3ELi4ELi3EEENS4_18smem_ptr_flag_bitsILi32EEENSU_INS5_IJNSA_ILi8EEESI_EEENS5_IJSI_SC_EEEEEEEvNS4_8identityENS4_23SM90_TMA_LOAD_MULTICASTES1C_vS1D_EENS_8epilogue10collective6detail29Sm90TmaWarpSpecializedAdapterINS1H_15DefaultEpilogueISK_SL_SL_NS1G_6thread17LinearCombinationISK_Li1EffLNS1L_9ScaleType4KindE0ELNS_15FloatRoundStyleE2ESK_EENS1_15EpilogueDefaultEEEEEvvEEEEvNT_6ParamsE,(.L_x_331 - _ZN7cutlass13device_kernelINS_4gemm6kernel13GemmUniversalIN4cute5tupleIJiiiiEEENS1_10collective13CollectiveMmaINS1_34MainloopSm90TmaGmmaWarpSpecializedILi5ENS5_IJNS4_1CILi2EEENSA_ILi1EEESC_EEENS1_32KernelTmaWarpSpecializedPingpongEEENS5_IJNSA_ILi64EEENSA_ILi256EEENSA_ILi32EEEEEENS_10tfloat32_tENS5_IJlSC_lEEESK_SL_NS4_8TiledMMAINS4_8MMA_AtomIJNS4_4SM904GMMA30MMA_64x256x8_F32TF32TF32_SS_TNILNSP_7ScaleInE1ELSR_1EEEEEENS4_6LayoutINS5_IJSC_SC_SC_EEENS5_IJNSA_ILi0EEESW_SW_EEEEENS5_IJNS4_10UnderscoreESZ_SZ_EEEEENS4_13SM90_TMA_LOADENS4_14ComposedLayoutINS4_7SwizzleILi3ELi4ELi3EEENS4_18smem_ptr_flag_bitsILi32EEENSU_INS5_IJNSA_ILi8EEESI_EEENS5_IJSI_SC_EEEEEEEvNS4_8identityENS4_23SM90_TMA_LOAD_MULTICASTES1C_vS1D_EENS_8epilogue10collective6detail29Sm90TmaWarpSpecializedAdapterINS1H_15DefaultEpilogueISK_SL_SL_NS1G_6thread17LinearCombinationISK_Li1EffLNS1L_9ScaleType4KindE0ELNS_15FloatRoundStyleE2ESK_EENS1_15EpilogueDefaultEEEEEvvEEEEvNT_6ParamsE)
        .other          _ZN7cutlass13device_kernelINS_4gemm6kernel13GemmUniversalIN4cute5tupleIJiiiiEEENS1_10collective13CollectiveMmaINS1_34MainloopSm90TmaGmmaWarpSpecializedILi5ENS5_IJNS4_1CILi2EEENSA_ILi1EEESC_EEENS1_32KernelTmaWarpSpecializedPingpongEEENS5_IJNSA_ILi64EEENSA_ILi256EEENSA_ILi32EEEEEENS_10tfloat32_tENS5_IJlSC_lEEESK_SL_NS4_8TiledMMAINS4_8MMA_AtomIJNS4_4SM904GMMA30MMA_64x256x8_F32TF32TF32_SS_TNILNSP_7ScaleInE1ELSR_1EEEEEENS4_6LayoutINS5_IJSC_SC_SC_EEENS5_IJNSA_ILi0EEESW_SW_EEEEENS5_IJNS4_10UnderscoreESZ_SZ_EEEEENS4_13SM90_TMA_LOADENS4_14ComposedLayoutINS4_7SwizzleILi3ELi4ELi3EEENS4_18smem_ptr_flag_bitsILi32EEENSU_INS5_IJNSA_ILi8EEESI_EEENS5_IJSI_SC_EEEEEEEvNS4_8identityENS4_23SM90_TMA_LOAD_MULTICASTES1C_vS1D_EENS_8epilogue10collective6detail29Sm90TmaWarpSpecializedAdapterINS1H_15DefaultEpilogueISK_SL_SL_NS1G_6thread17LinearCombinationISK_Li1EffLNS1L_9ScaleType4KindE0ELNS_15FloatRoundStyleE2ESK_EENS1_15EpilogueDefaultEEEEEvvEEEEvNT_6ParamsE,@"STO_CUDA_ENTRY STV_DEFAULT"
_ZN7cutlass13device_kernelINS_4gemm6kernel13GemmUniversalIN4cute5tupleIJiiiiEEENS1_10collective13CollectiveMmaINS1_34MainloopSm90TmaGmmaWarpSpecializedILi5ENS5_IJNS4_1CILi2EEENSA_ILi1EEESC_EEENS1_32KernelTmaWarpSpecializedPingpongEEENS5_IJNSA_ILi64EEENSA_ILi256EEENSA_ILi32EEEEEENS_10tfloat32_tENS5_IJlSC_lEEESK_SL_NS4_8TiledMMAINS4_8MMA_AtomIJNS4_4SM904GMMA30MMA_64x256x8_F32TF32TF32_SS_TNILNSP_7ScaleInE1ELSR_1EEEEEENS4_6LayoutINS5_IJSC_SC_SC_EEENS5_IJNSA_ILi0EEESW_SW_EEEEENS5_IJNS4_10UnderscoreESZ_SZ_EEEEENS4_13SM90_TMA_LOADENS4_14ComposedLayoutINS4_7SwizzleILi3ELi4ELi3EEENS4_18smem_ptr_flag_bitsILi32EEENSU_INS5_IJNSA_ILi8EEESI_EEENS5_IJSI_SC_EEEEEEEvNS4_8identityENS4_23SM90_TMA_LOAD_MULTICASTES1C_vS1D_EENS_8epilogue10collective6detail29Sm90TmaWarpSpecializedAdapterINS1H_15DefaultEpilogueISK_SL_SL_NS1G_6thread17LinearCombinationISK_Li1EffLNS1L_9ScaleType4KindE0ELNS_15FloatRoundStyleE2ESK_EENS1_15EpilogueDefaultEEEEEvvEEEEvNT_6ParamsE:
[----:B------:R-:W0:Y:S02]  /*0000*/  LDC R1, c[0x0][0x28] ;  /* 0x00000a00ff017b82 */ /* 0x000e240000000800 */
[----:B0-----:R-:W-:Y:S01]  /*0010*/  VIADD R1, R1, 0xfffffff8 ;  /* 0xfffffff801017836 */ /* 0x001fe20000000000 */
[----:B------:R-:W0:Y:S01]  /*0020*/  S2R R4, SR_TID.X ;  /* 0x0000000000047919 */ /* 0x000e220000002100 */
[----:B------:R-:W-:Y:S01]  /*0030*/  ELECT P0, URZ, PT ;  /* 0x00000000003f782f */ /* 0x000fe20003800000 */
[----:B------:R-:W-:Y:S01]  /*0040*/  BSSY B0, `(.L_x_0) ;  /* 0x000000f000007945 */ /* 0x000fe20003800000 */
[--C-:B0-----:R-:W-:Y:S02]  /*0050*/  SHF.R.U32.HI R2, RZ, 0x5, R4.reuse ;  /* 0x00000005ff027819 */ /* 0x101fe40000011604 */
[----:B------:R-:W-:-:S03]  /*0060*/  SHF.R.U32.HI R7, RZ, 0x7, R4 ;  /* 0x00000007ff077819 */ /* 0x000fc60000011604 */
[----:B------:R-:W0:Y:S04]  /*0070*/  SHFL.IDX PT, R5, R2, RZ, 0x1f ;  /* 0x00001fff02057589 */ /* 0x000e2800000e0000 */
[----:B------:R1:W2:Y:S01]  /*0080*/  SHFL.IDX PT, R10, R7, RZ, 0x1f ;  /* 0x00001fff070a7589 */ /* 0x0002a200000e0000 */
[----:B0-----:R-:W-:-:S13]  /*0090*/  ISETP.NE.OR P0, PT, R5, RZ, !P0 ;  /* 0x000000ff0500720c */ /* 0x001fda0004705670 */
[----:B-12---:R-:W-:Y:S05]  /*00a0*/  @P0 BRA `(.L_x_1) ;  /* 0x0000000000200947 */ /* 0x006fea0003800000 */
[----:B------:R-:W-:Y:S02]  /*00b0*/  ULDC.64 UR4, c[0x0][0x198] ;  /* 0x0000660000047ab9 */ /* 0x000fe40000000a00 */
[----:B------:R-:W-:Y:S02]  /*00c0*/  UIADD3 UR6, UP0, UR4, 0xf0, URZ ;  /* 0x000000f004067890 */ /* 0x000fe4000ff1e03f */
[----:B------:R-:W-:Y:S02]  /*00d0*/  UIADD3 UR4, UP1, UR4, 0x1f0, URZ ;  /* 0x000001f004047890 */ /* 0x000fe4000ff3e03f */
[----:B------:R-:W-:Y:S02]  /*00e0*/  UIADD3.X UR7, URZ, UR5, URZ, UP0, !UPT ;  /* 0x000000053f077290 */ /* 0x000fe400087fe43f */
[----:B------:R-:W-:-:S07]  /*00f0*/  UIADD3.X UR5, URZ, UR5, URZ, UP1, !UPT ;  /* 0x000000053f057290 */ /* 0x000fce0008ffe43f */
[----:B------:R0:W-:Y:S02]  /*0100*/  UTMACCTL.PF [UR6] ;  /* 0x00000000060079b9 */ /* 0x0001e40008040000 */
[----:B------:R0:W-:Y:S02]  /*0110*/  UTMACCTL.PF [UR4] ;  /* 0x00000000040079b9 */ /* 0x0001e40008040000 */
[----:B0-----:R-:W-:Y:S01]  /*0120*/  NOP ;  /* 0x0000000000007918 */ /* 0x001fe20000000000 */
.L_x_1:
[----:B------:R-:W-:Y:S05]  /*0130*/  BSYNC B0 ;  /* 0x0000000000007941 */ /* 0x000fea0003800000 */
.L_x_0:
[----:B------:R-:W0:Y:S01]  /*0140*/  SHFL.IDX PT, R8, R2, RZ, 0x1f ;  /* 0x00001fff02087589 */ /* 0x000e2200000e0000 */
[----:B------:R-:W-:-:S04]  /*0150*/  SHF.R.S32.HI R3, RZ, 0x1f, R4 ;  /* 0x0000001fff037819 */ /* 0x000fc80000011404 */
[----:B------:R-:W-:Y:S02]  /*0160*/  LEA.HI R3, R3, R4, RZ, 0x7 ;  /* 0x0000000403037211 */ /* 0x000fe400078f38ff */
[----:B0-----:R-:W-:-:S13]  /*0170*/  ISETP.NE.AND P0, PT, R8, RZ, PT ;  /* 0x000000ff0800720c */ /* 0x001fda0003f05270 */
[----:B------:R-:W-:Y:S05]  /*0180*/  @P0 BRA `(.L_x_2) ;  /* 0x0000000000600947 */ /* 0x000fea0003800000 */
[----:B------:R-:W0:Y:S01]  /*0190*/  S2UR UR8, SR_CgaCtaId ;  /* 0x00000000000879c3 */ /* 0x000e220000008800 */
[----:B------:R-:W-:Y:S01]  /*01a0*/  UMOV UR4, 0x400 ;  /* 0x0000040000047882 */ /* 0x000fe20000000000 */
[----:B------:R-:W-:Y:S01]  /*01b0*/  UMOV UR5, 0x1 ;  /* 0x0000000100057882 */ /* 0x000fe20000000000 */
[----:B------:R-:W-:Y:S01]  /*01c0*/  UMOV UR6, 0x2 ;  /* 0x0000000200067882 */ /* 0x000fe20000000000 */
[----:B------:R-:W-:Y:S01]  /*01d0*/  ELECT P0, URZ, PT ;  /* 0x00000000003f782f */ /* 0x000fe20003800000 */
[----:B------:R-:W-:-:S04]  /*01e0*/  UIADD3 UR6, -UR6, 0x100000, URZ ;  /* 0x0010000006067890 */ /* 0x000fc8000fffe13f */
[----:B------:R-:W-:Y:S02]  /*01f0*/  USHF.L.U32 UR7, UR6, 0xb, URZ ;  /* 0x0000000b06077899 */ /* 0x000fe4000800063f */
[----:B------:R-:W-:Y:S02]  /*0200*/  USHF.L.U32 UR6, UR6, 0x1, URZ ;  /* 0x0000000106067899 */ /* 0x000fe4000800063f */
[----:B0-----:R-:W-:Y:S02]  /*0210*/  ULEA UR8, UR8, UR4, 0x18 ;  /* 0x0000000408087291 */ /* 0x001fe4000f8ec03f */
[----:B------:R-:W-:-:S04]  /*0220*/  UIADD3 UR4, -UR5, 0x100000, URZ ;  /* 0x0010000005047890 */ /* 0x000fc8000fffe13f */
[----:B------:R-:W-:Y:S02]  /*0230*/  USHF.L.U32 UR5, UR4, 0xb, URZ ;  /* 0x0000000b04057899 */ /* 0x000fe4000800063f */
[----:B------:R-:W-:Y:S01]  /*0240*/  USHF.L.U32 UR4, UR4, 0x1, URZ ;  /* 0x0000000104047899 */ /* 0x000fe2000800063f */
[----:B------:R-:W0:Y:S11]  /*0250*/  FENCE.VIEW.ASYNC.S ;  /* 0x00000000000073c6 */ /* 0x000e360000000000 */
[----:B0-----:R0:W1:Y:S01]  /*0260*/  SYNCS.EXCH.64 URZ, [UR8], UR4 ;  /* 0x00000004083f75b2 */ /* 0x0010620008000100 */
[----:B------:R0:W2:Y:S01]  /*0270*/  SYNCS.EXCH.64 URZ, [UR8+0x28], UR6 ;  /* 0x00002806083f75b2 */ /* 0x0000a20008000100 */
[----:B------:R0:W3:Y:S01]  /*0280*/  SYNCS.EXCH.64 URZ, [UR8+0x8], UR4 ;  /* 0x00000804083f75b2 */ /* 0x0000e20008000100 */
[----:B------:R0:W4:Y:S01]  /*0290*/  SYNCS.EXCH.64 URZ, [UR8+0x30], UR6 ;  /* 0x00003006083f75b2 */ /* 0x0001220008000100 */
[----:B------:R0:W0:Y:S01]  /*02a0*/  SYNCS.EXCH.64 URZ, [UR8+0x10], UR4 ;  /* 0x00001004083f75b2 */ /* 0x0000220008000100 */
[----:B------:R0:W0:Y:S01]  /*02b0*/  SYNCS.EXCH.64 URZ, [UR8+0x38], UR6 ;  /* 0x00003806083f75b2 */ /* 0x0000220008000100 */
[----:B------:R0:W0:Y:S01]  /*02c0*/  SYNCS.EXCH.64 URZ, [UR8+0x18], UR4 ;  /* 0x00001804083f75b2 */ /* 0x0000220008000100 */
[----:B------:R0:W0:Y:S01]  /*02d0*/  SYNCS.EXCH.64 URZ, [UR8+0x40], UR6 ;  /* 0x00004006083f75b2 */ /* 0x0000220008000100 */
[----:B------:R0:W0:Y:S01]  /*02e0*/  SYNCS.EXCH.64 URZ, [UR8+0x20], UR4 ;  /* 0x00002004083f75b2 */ /* 0x0000220008000100 */
[----:B------:R0:W0:Y:S01]  /*02f0*/  SYNCS.EXCH.64 URZ, [UR8+0x48], UR6 ;  /* 0x00004806083f75b2 */ /* 0x0000220008000100 */
[----:B------:R-:W-:Y:S01]  /*0300*/  NOP ;  /* 0x0000000000007918 */ /* 0x000fe20000000000 */
.L_x_2:
[----:B------:R-:W5:Y:S01]  /*0310*/  SHFL.IDX PT, R13, R2, RZ, 0x1f ;  /* 0x00001fff020d7589 */ /* 0x000f6200000e0000 */
[----:B------:R-:W1:Y:S01]  /*0320*/  S2UR UR12, SR_CTAID.X ;  /* 0x00000000000c79c3 */ /* 0x000e620000002500 */
[----:B------:R-:W-:Y:S02]  /*0330*/  LOP3.LUT R3, R3, 0xffffff80, RZ, 0xc0, !PT ;  /* 0xffffff8003037812 */ /* 0x000fe400078ec0ff */
[----:B------:R-:W-:Y:S01]  /*0340*/  ELECT P0, URZ, PT ;  /* 0x00000000003f782f */ /* 0x000fe20003800000 */
[----:B------:R2:W3:Y:S01]  /*0350*/  SHFL.IDX PT, R12, R2, RZ, 0x1f ;  /* 0x00001fff020c7589 */ /* 0x0004e200000e0000 */
[----:B------:R-:W-:Y:S01]  /*0360*/  ELECT P1, URZ, PT ;  /* 0x00000000003f782f */ /* 0x000fe20003820000 */
[----:B------:R-:W-:Y:S01]  /*0370*/  NOP ;  /* 0x0000000000007918 */ /* 0x000fe20000000000 */
[----:B------:R-:W-:Y:S01]  /*0380*/  IMAD.IADD R3, R4, 0x1, -R3 ;  /* 0x0000000104037824 */ /* 0x000fe200078e0a03 */
[----:B------:R-:W4:Y:S01]  /*0390*/  S2R R6, SR_CTAID.Y ;  /* 0x0000000000067919 */ /* 0x000f220000002600 */
[----:B0-----:R-:W-:Y:S01]  /*03a0*/  ULDC UR4, c[0x0][0x150] ;  /* 0x0000540000047ab9 */ /* 0x001fe20000000800 */
[----:B------:R-:W0:Y:S01]  /*03b0*/  LDC R14, c[0x0][0x144] ;  /* 0x00005100ff0e7b82 */ /* 0x000e220000000800 */
[----:B------:R-:W-:Y:S01]  /*03c0*/  UMOV UR11, 0x80 ;  /* 0x00000080000b7882 */ /* 0x000fe20000000000 */
[----:B------:R-:W-:Y:S01]  /*03d0*/  SHF.R.S32.HI R0, RZ, 0x1f, R3 ;  /* 0x0000001fff007819 */ /* 0x000fe20000011403 */
[----:B------:R-:W-:Y:S01]  /*03e0*/  NOP ;  /* 0x0000000000007918 */ /* 0x000fe20000000000 */
[C---:B------:R-:W-:Y:S01]  /*03f0*/  VIADD R35, R10.reuse, 0xffffffff ;  /* 0xffffffff0a237836 */ /* 0x040fe20000000000 */
[----:B------:R-:W-:Y:S01]  /*0400*/  ISETP.NE.AND P4, PT, R10, RZ, PT ;  /* 0x000000ff0a00720c */ /* 0x000fe20003f85270 */
[----:B------:R-:W-:Y:S01]  /*0410*/  IMAD.MOV.U32 R153, RZ, RZ, 0x1 ;  /* 0x00000001ff997424 */ /* 0x000fe200078e00ff */
[----:B------:R-:W-:Y:S01]  /*0420*/  LEA.HI R9, R0, R3, RZ, 0x3 ;  /* 0x0000000300097211 */ /* 0x000fe200078f18ff */
[----:B------:R-:W0:Y:S01]  /*0430*/  LDC R15, c[0x0][0x140] ;  /* 0x00005000ff0f7b82 */ /* 0x000e220000000800 */
[----:B------:R-:W-:-:S02]  /*0440*/  ISETP.GE.U32.AND P6, PT, R35, 0x2, PT ;  /* 0x000000022300780c */ /* 0x000fc40003fc6070 */
[--C-:B------:R-:W-:Y:S02]  /*0450*/  SHF.R.S32.HI R11, RZ, 0x3, R9.reuse ;  /* 0x00000003ff0b7819 */ /* 0x100fe40000011409 */
[----:B--2---:R-:W-:Y:S02]  /*0460*/  SHF.R.S32.HI R2, RZ, 0x1f, R9 ;  /* 0x0000001fff027819 */ /* 0x004fe40000011409 */
[----:B------:R-:W-:Y:S01]  /*0470*/  SHF.R.S32.HI R9, RZ, 0x1f, R8 ;  /* 0x0000001fff097819 */ /* 0x000fe20000011408 */
[----:B------:R-:W2:Y:S01]  /*0480*/  LDC R25, c[0x0][0x148] ;  /* 0x00005200ff197b82 */ /* 0x000ea20000000800 */
[----:B-----5:R-:W-:Y:S02]  /*0490*/  ISETP.NE.OR P0, PT, R13, RZ, !P0 ;  /* 0x000000ff0d00720c */ /* 0x020fe40004705670 */
[----:B-1----:R-:W-:Y:S02]  /*04a0*/  I2FP.F32.U32 R13, UR12 ;  /* 0x0000000c000d7c45 */ /* 0x002fe40008201000 */
[----:B------:R-:W-:-:S02]  /*04b0*/  LEA.HI R2, R2, R11, RZ, 0x2 ;  /* 0x0000000b02027211 */ /* 0x000fc400078f10ff */
[----:B------:R-:W-:Y:S01]  /*04c0*/  LEA.HI R9, R9, R8, RZ, 0x2 ;  /* 0x0000000809097211 */ /* 0x000fe200078f10ff */
[----:B------:R-:W-:Y:S01]  /*04d0*/  FMUL R13, R13, UR4 ;  /* 0x000000040d0d7c20 */ /* 0x000fe20008400000 */
[----:B---3--:R-:W-:Y:S01]  /*04e0*/  ISETP.NE.OR P1, PT, R12, RZ, !P1 ;  /* 0x000000ff0c00720c */ /* 0x008fe20004f25670 */
[----:B------:R-:W-:Y:S01]  /*04f0*/  ULDC UR4, c[0x0][0x154] ;  /* 0x0000550000047ab9 */ /* 0x000fe20000000800 */
[----:B------:R-:W-:Y:S02]  /*0500*/  LOP3.LUT R12, R2, 0xfffffffc, RZ, 0xc0, !PT ;  /* 0xfffffffc020c7812 */ /* 0x000fe400078ec0ff */
[----:B------:R-:W-:Y:S01]  /*0510*/  LOP3.LUT R9, R9, 0x3ffffffc, RZ, 0xc0, !PT ;  /* 0x3ffffffc09097812 */ /* 0x000fe200078ec0ff */
[----:B------:R-:W1:Y:S01]  /*0520*/  F2I.U32.TRUNC.NTZ R13, R13 ;  /* 0x0000000d000d7305 */ /* 0x000e62000020f000 */
[----:B------:R-:W-:Y:S01]  /*0530*/  SHF.R.S32.HI R2, RZ, 0x1f, R5 ;  /* 0x0000001fff027819 */ /* 0x000fe20000011405 */
[----:B------:R-:W-:Y:S01]  /*0540*/  IMAD.IADD R12, R11, 0x1, -R12 ;  /* 0x000000010b0c7824 */ /* 0x000fe200078e0a0c */
[----:B------:R-:W-:Y:S01]  /*0550*/  VOTEU.ALL UP1, P0 ;  /* 0x00000000003f7886 */ /* 0x000fe20000020000 */
[----:B------:R-:W-:Y:S01]  /*0560*/  IMAD.IADD R9, R8, 0x1, -R9 ;  /* 0x0000000108097824 */ /* 0x000fe200078e0a09 */
[----:B------:R-:W-:Y:S01]  /*0570*/  LEA.HI R2, R2, R5, RZ, 0x2 ;  /* 0x0000000502027211 */ /* 0x000fe200078f10ff */
[----:B------:R-:W-:Y:S01]  /*0580*/  VOTEU.ALL UP0, P0 ;  /* 0x00000000003f7886 */ /* 0x000fe20000000000 */
[----:B----4-:R-:W-:Y:S01]  /*0590*/  I2FP.F32.U32 R8, R6 ;  /* 0x0000000600087245 */ /* 0x010fe20000201000 */
[----:B------:R-:W-:Y:S01]  /*05a0*/  IMAD R9, R9, 0x4, R12 ;  /* 0x0000000409097824 */ /* 0x000fe200078e020c */
[----:B------:R-:W-:Y:S01]  /*05b0*/  LOP3.LUT R2, R2, 0xfffffffc, RZ, 0xc0, !PT ;  /* 0xfffffffc02027812 */ /* 0x000fe200078ec0ff */
[----:B------:R-:W-:Y:S01]  /*05c0*/  VOTEU.ALL UP2, P1 ;  /* 0x00000000003f7886 */ /* 0x000fe20000840000 */
[----:B------:R-:W3:Y:S01]  /*05d0*/  @!UP1 S2UR UR7, SR_CgaCtaId ;  /* 0x00000000000799c3 */ /* 0x000ee20000008800 */
[----:B------:R-:W-:Y:S01]  /*05e0*/  FMUL R8, R8, UR4 ;  /* 0x0000000408087c20 */ /* 0x000fe20008400000 */
[----:B------:R-:W-:Y:S01]  /*05f0*/  IMAD.SHL.U32 R152, R9, 0x4, RZ ;  /* 0x0000000409987824 */ /* 0x000fe200078e00ff */
[----:B------:R-:W-:Y:S01]  /*0600*/  UMOV UR4, 0x20 ;  /* 0x0000002000047882 */ /* 0x000fe20000000000 */
[----:B------:R-:W-:Y:S01]  /*0610*/  IMAD.IADD R5, R5, 0x1, -R2 ;  /* 0x0000000105057824 */ /* 0x000fe200078e0a02 */
[----:B------:R-:W-:Y:S01]  /*0620*/  LEA.HI R2, R9, R9, RZ, 0x1 ;  /* 0x0000000909027211 */ /* 0x000fe200078f08ff */
[----:B-1----:R-:W-:Y:S01]  /*0630*/  IMAD.MOV R13, RZ, RZ, -R13 ;  /* 0x000000ffff0d7224 */ /* 0x002fe200078e0a0d */
[----:B------:R-:W1:Y:S01]  /*0640*/  F2I.U32.TRUNC.NTZ R8, R8 ;  /* 0x0000000800087305 */ /* 0x000e62000020f000 */
[----:B------:R-:W4:Y:S01]  /*0650*/  @!UP2 S2UR UR10, SR_CgaCtaId ;  /* 0x00000000000aa9c3 */ /* 0x000f220000008800 */
[----:B------:R-:W-:Y:S01]  /*0660*/  LOP3.LUT R2, R2, 0xfffffffe, RZ, 0xc0, !PT ;  /* 0xfffffffe02027812 */ /* 0x000fe200078ec0ff */
[----:B0-----:R-:W-:Y:S01]  /*0670*/  IMAD R21, R14, R13, UR12 ;  /* 0x0000000c0e157e24 */ /* 0x001fe2000f8e020d */
[----:B------:R-:W-:Y:S01]  /*0680*/  @!UP1 UMOV UR6, 0x400 ;  /* 0x0000040000069882 */ /* 0x000fe20000000000 */
[----:B------:R-:W-:-:S04]  /*0690*/  @!UP1 UIADD3 UR4, -UR4, 0x100000, URZ ;  /* 0x0010000004049890 */ /* 0x000fc8000fffe13f */
[----:B------:R-:W-:Y:S02]  /*06a0*/  @!UP1 USHF.L.U32 UR5, UR4, 0xb, URZ ;  /* 0x0000000b04059899 */ /* 0x000fe4000800063f */
[----:B------:R-:W-:Y:S01]  /*06b0*/  @!UP1 USHF.L.U32 UR4, UR4, 0x1, URZ ;  /* 0x0000000104049899 */ /* 0x000fe2000800063f */
[C---:B------:R-:W-:Y:S01]  /*06c0*/  LOP3.LUT R152, R9.reuse, 0xc, R152, 0x78, !PT ;  /* 0x0000000c09987812 */ /* 0x040fe200078e7898 */
[----:B------:R-:W-:Y:S01]  /*06d0*/  IMAD.IADD R2, R9, 0x1, -R2 ;  /* 0x0000000109027824 */ /* 0x000fe200078e0a02 */
[----:B------:R-:W-:Y:S01]  /*06e0*/  @!UP2 UMOV UR9, 0x400 ;  /* 0x000004000009a882 */ /* 0x000fe20000000000 */
[----:B------:R-:W-:Y:S01]  /*06f0*/  VOTEU.ALL UP3, P1 ;  /* 0x00000000003f7886 */ /* 0x000fe20000860000 */
[----:B------:R-:W-:Y:S01]  /*0700*/  VOTEU.ALL UP4, P1 ;  /* 0x00000000003f7886 */ /* 0x000fe20000880000 */
[----:B------:R-:W-:Y:S01]  /*0710*/  VOTEU.ALL UP5, P1 ;  /* 0x00000000003f7886 */ /* 0x000fe200008a0000 */
[----:B------:R-:W-:Y:S01]  /*0720*/  ISETP.NE.AND P3, PT, R2, R21, PT ;  /* 0x000000150200720c */ /* 0x000fe20003f65270 */
[----:B------:R0:W0:Y:S01]  /*0730*/  SHFL.IDX PT, R14, R7, RZ, 0x1f ;  /* 0x00001fff070e7589 */ /* 0x00002200000e0000 */
[----:B------:R-:W-:Y:S01]  /*0740*/  ISETP.EQ.U32.AND P2, PT, R15, 0x1, PT ;  /* 0x000000010f00780c */ /* 0x000fe20003f42070 */
[----:B-1----:R-:W-:Y:S01]  /*0750*/  IMAD.MOV R20, RZ, RZ, -R8 ;  /* 0x000000ffff147224 */ /* 0x002fe200078e0a08 */
[----:B---3--:R-:W-:-:S02]  /*0760*/  @!UP1 ULEA UR8, UR7, UR6, 0x18 ;  /* 0x0000000607089291 */ /* 0x008fc4000f8ec03f */
[----:B------:R-:W-:-:S04]  /*0770*/  @!UP2 UIADD3 UR6, -UR11, 0x100000, URZ ;  /* 0x001000000b06a890 */ /* 0x000fc8000fffe13f */
[----:B------:R-:W-:Y:S02]  /*0780*/  @!UP2 USHF.L.U32 UR7, UR6, 0xb, URZ ;  /* 0x0000000b0607a899 */ /* 0x000fe4000800063f */
[----:B------:R-:W-:Y:S01]  /*0790*/  @!UP2 USHF.L.U32 UR6, UR6, 0x1, URZ ;  /* 0x000000010606a899 */ /* 0x000fe2000800063f */
[----:B--2---:R-:W-:Y:S01]  /*07a0*/  IMAD R9, R25, R20, R6 ;  /* 0x0000001419097224 */ /* 0x004fe200078e0206 */
[----:B------:R-:W-:Y:S01]  /*07b0*/  VOTEU.ALL UP1, P0 ;  /* 0x00000000003f7886 */ /* 0x000fe20000020000 */
[----:B------:R-:W-:Y:S01]  /*07c0*/  LOP3.LUT P0, RZ, R3, 0x7, RZ, 0xc0, !PT ;  /* 0x0000000703ff7812 */ /* 0x000fe2000780c0ff */
[----:B----4-:R-:W-:Y:S01]  /*07d0*/  @!UP2 ULEA UR9, UR10, UR9, 0x18 ;  /* 0x000000090a09a291 */ /* 0x010fe2000f8ec03f */
[----:B------:R-:W-:Y:S01]  /*07e0*/  @P3 LEA.HI R2, R152, R152, RZ, 0x1 ;  /* 0x0000009898023211 */ /* 0x000fe200078f08ff */
[----:B------:R-:W-:Y:S01]  /*07f0*/  VOTEU.ALL UP2, P1 ;  /* 0x00000000003f7886 */ /* 0x000fe20000840000 */
[----:B------:R-:W-:Y:S01]  /*0800*/  ISETP.NE.AND P1, PT, R5, 0x3, PT ;  /* 0x000000030500780c */ /* 0x000fe20003f25270 */
[----:B------:R-:W1:Y:S02]  /*0810*/  FENCE.VIEW.ASYNC.S ;  /* 0x00000000000073c6 */ /* 0x000e640000000000 */
[----:B-1----:R1:W2:Y:S01]  /*0820*/  @!UP0 SYNCS.EXCH.64 URZ, [UR8+0x80], UR4 ;  /* 0x00008004083f85b2 */ /* 0x0022a20008000100 */
[----:B------:R-:W-:-:S02]  /*0830*/  @P3 SHF.R.S32.HI R2, RZ, 0x1, R2 ;  /* 0x00000001ff023819 */ /* 0x000fc40000011402 */
[----:B------:R-:W-:Y:S02]  /*0840*/  ISETP.EQ.OR P1, PT, R5, RZ, !P1 ;  /* 0x000000ff0500720c */ /* 0x000fe40004f22670 */
[----:B------:R-:W-:Y:S02]  /*0850*/  @P3 ISETP.NE.AND P5, PT, R2, R9, PT ;  /* 0x000000090200320c */ /* 0x000fe40003fa5270 */
[----:B------:R-:W-:Y:S02]  /*0860*/  ISETP.LT.U32.AND P0, PT, R152, 0x2, !P0 ;  /* 0x000000029800780c */ /* 0x000fe40004701070 */
[----:B------:R-:W-:Y:S02]  /*0870*/  ISETP.EQ.AND P1, PT, R10, RZ, P1 ;  /* 0x000000ff0a00720c */ /* 0x000fe40000f22270 */
[----:B------:R-:W-:Y:S02]  /*0880*/  SEL R2, RZ, 0x1, !P0 ;  /* 0x00000001ff027807 */ /* 0x000fe40004000000 */
[----:B------:R-:W-:-:S02]  /*0890*/  @P3 SEL R153, RZ, 0x1, P5 ;  /* 0x00000001ff993807 */ /* 0x000fc40002800000 */
[----:B------:R-:W-:Y:S01]  /*08a0*/  SEL R16, RZ, 0x1, !P1 ;  /* 0x00000001ff107807 */ /* 0x000fe20004800000 */
[----:B------:R1:W3:Y:S01]  /*08b0*/  @!UP1 SYNCS.EXCH.64 URZ, [UR8+0x88], UR4 ;  /* 0x00008804083f95b2 */ /* 0x0002e20008000100 */
[----:B------:R-:W-:Y:S01]  /*08c0*/  NOP ;  /* 0x0000000000007918 */ /* 0x000fe20000000000 */
[----:B------:R-:W-:Y:S02]  /*08d0*/  LOP3.LUT R153, R153, R2, RZ, 0xc0, !PT ;  /* 0x0000000299997212 */ /* 0x000fe400078ec0ff */
[----:B------:R-:W-:Y:S01]  /*08e0*/  SEL R16, R16, 0x2, P6 ;  /* 0x0000000210107807 */ /* 0x000fe20003000000 */
[----:B------:R1:W4:Y:S01]  /*08f0*/  @!UP2 SYNCS.EXCH.64 URZ, [UR9+0x60], UR6 ;  /* 0x00006006093fa5b2 */ /* 0x0003220008000100 */
[----:B------:R1:W0:Y:S01]  /*0900*/  @!UP3 SYNCS.EXCH.64 URZ, [UR9+0x68], UR6 ;  /* 0x00006806093fb5b2 */ /* 0x0002220008000100 */
[----:B------:R1:W0:Y:S01]  /*0910*/  @!UP4 SYNCS.EXCH.64 URZ, [UR9+0x70], UR6 ;  /* 0x00007006093fc5b2 */ /* 0x0002220008000100 */
[----:B------:R1:W0:Y:S01]  /*0920*/  @!UP5 SYNCS.EXCH.64 URZ, [UR9+0x78], UR6 ;  /* 0x00007806093fd5b2 */ /* 0x0002220008000100 */
[----:B------:R-:W-:Y:S01]  /*0930*/  NOP ;  /* 0x0000000000007918 */ /* 0x000fe20000000000 */
[----:B-12---:R-:W-:Y:S05]  /*0940*/  @!P2 BRA `(.L_x_3) ;  /* 0x000000000008a947 */ /* 0x006fea0003800000 */
[----:B0--34-:R-:W-:Y:S01]  /*0950*/  UCGABAR_ARV ;  /* 0x00000000000079c7 */ /* 0x019fe20008000000 */
[----:B------:R-:W-:Y:S05]  /*0960*/  BRA `(.L_x_4) ;  /* 0x0000000000047947 */ /* 0x000fea0003800000 */
.L_x_3:
[----:B0--34-:R-:W-:Y:S01]  /*0970*/  NOP ;  /* 0x0000000000007918 */ /* 0x019fe20000000000 */
.L_x_4:
[----:B------:R-:W-:Y:S01]  /*0980*/  ULDC.64 UR4, c[0x0][0x598] ;  /* 0x0001660000047ab9 */ /* 0x000fe20000000a00 */
[----:B------:R-:W-:Y:S01]  /*0990*/  ULDC.64 UR36, c[0x0][0x208] ;  /* 0x0000820000247ab9 */ /* 0x000fe20000000a00 */
[----:B------:R-:W-:-:S04]  /*09a0*/  ISETP.NE.U32.AND P0, PT, RZ, UR4, PT ;  /* 0x00000004ff007c0c */ /* 0x000fc8000bf05070 */
[----:B------:R-:W-:-:S13]  /*09b0*/  ISETP.NE.AND.EX P0, PT, RZ, UR5, PT, P0 ;  /* 0x00000005ff007c0c */ /* 0x000fda000bf05300 */
[----:B------:R-:W-:Y:S05]  /*09c0*/  @!P0 BRA `(.L_x_5) ;  /* 0x00000000001c8947 */ /* 0x000fea0003800000 */
[----:B------:R-:W0:Y:S02]  /*09d0*/  LDC.64 R8, c[0x0][0x598] ;  /* 0x00016600ff087b82 */ /* 0x000e240000000a00 */
[----:B0-----:R-:W2:Y:S02]  /*09e0*/  LDG.E.64 R8, desc[UR36][R8.64] ;  /* 0x0000002408087981 */ /* 0x001ea4000c1e1b00 */
[----:B--2---:R-:W-:-:S04]  /*09f0*/  ISETP.NE.U32.AND P0, PT, R8, RZ, PT ;  /* 0x000000ff0800720c */ /* 0x004fc80003f05070 */
[----:B------:R-:W-:-:S13]  /*0a00*/  ISETP.NE.AND.EX P0, PT, R9, RZ, PT, P0 ;  /* 0x000000ff0900720c */ /* 0x000fda0003f05300 */
[----:B------:R-:W-:Y:S05]  /*0a10*/  @!P0 BRA `(.L_x_5) ;  /* 0x0000000000088947 */ /* 0x000fea0003800000 */
[----:B------:R0:W5:Y:S01]  /*0a20*/  LD.E R154, desc[UR36][R8.64] ;  /* 0x00000024089a7980 */ /* 0x000162000c101900 */
[----:B------:R-:W-:Y:S05]  /*0a30*/  BRA `(.L_x_6) ;  /* 0x0000000000247947 */ /* 0x000fea0003800000 */
.L_x_5:
[----:B------:R-:W-:Y:S02]  /*0a40*/  ULDC.64 UR4, c[0x0][0x588] ;  /* 0x0001620000047ab9 */ /* 0x000fe40000000a00 */
[----:B------:R-:W-:-:S04]  /*0a50*/  ISETP.NE.U32.AND P0, PT, RZ, UR4, PT ;  /* 0x00000004ff007c0c */ /* 0x000fc8000bf05070 */
[----:B------:R-:W-:-:S13]  /*0a60*/  ISETP.NE.AND.EX P0, PT, RZ, UR5, PT, P0 ;  /* 0x00000005ff007c0c */ /* 0x000fda000bf05300 */
[----:B------:R-:W-:Y:S05]  /*0a70*/  @!P0 BRA `(.L_x_7) ;  /* 0x00000000000c8947 */ /* 0x000fea0003800000 */
[----:B------:R-:W0:Y:S02]  /*0a80*/  LDC.64 R154, c[0x0][0x588] ;  /* 0x00016200ff9a7b82 */ /* 0x000e240000000a00 */
[----:B0-----:R1:W5:Y:S01]  /*0a90*/  LDG.E R154, desc[UR36][R154.64] ;  /* 0x000000249a9a7981 */ /* 0x001362000c1e1900 */
[----:B------:R-:W-:Y:S05]  /*0aa0*/  BRA `(.L_x_6) ;  /* 0x0000000000087947 */ /* 0x000fea0003800000 */
.L_x_7:
[----:B------:R-:W-:Y:S02]  /*0ab0*/  ULDC UR4, c[0x0][0x580] ;  /* 0x0001600000047ab9 */ /* 0x000fe40000000800 */
[----:B------:R-:W-:-:S07]  /*0ac0*/  IMAD.U32 R154, RZ, RZ, UR4 ;  /* 0x00000004ff9a7e24 */ /* 0x000fce000f8e00ff */
.L_x_6:
[----:B------:R-:W-:Y:S02]  /*0ad0*/  ULDC.64 UR4, c[0x0][0x5a0] ;  /* 0x0001680000047ab9 */ /* 0x000fe40000000a00 */
[----:B------:R-:W-:-:S04]  /*0ae0*/  ISETP.NE.U32.AND P0, PT, RZ, UR4, PT ;  /* 0x00000004ff007c0c */ /* 0x000fc8000bf05070 */
[----:B------:R-:W-:-:S13]  /*0af0*/  ISETP.NE.AND.EX P0, PT, RZ, UR5, PT, P0 ;  /* 0x00000005ff007c0c */ /* 0x000fda000bf05300 */
[----:B------:R-:W-:Y:S05]  /*0b00*/  @!P0 BRA `(.L_x_8) ;  /* 0x00000000001c8947 */ /* 0x000fea0003800000 */
[----:B0-----:R-:W0:Y:S02]  /*0b10*/  LDC.64 R8, c[0x0][0x5a0] ;  /* 0x00016800ff087b82 */ /* 0x001e240000000a00 */
[----:B0-----:R-:W2:Y:S02]  /*0b20*/  LDG.E.64 R8, desc[UR36][R8.64] ;  /* 0x0000002408087981 */ /* 0x001ea4000c1e1b00 */
[----:B--2---:R-:W-:-:S04]  /*0b30*/  ISETP.NE.U32.AND P0, PT, R8, RZ, PT ;  /* 0x000000ff0800720c */ /* 0x004fc80003f05070 */
[----:B------:R-:W-:-:S13]  /*0b40*/  ISETP.NE.AND.EX P0, PT, R9, RZ, PT, P0 ;  /* 0x000000ff0900720c */ /* 0x000fda0003f05300 */
[----:B------:R-:W-:Y:S05]  /*0b50*/  @!P0 BRA `(.L_x_8) ;  /* 0x0000000000088947 */ /* 0x000fea0003800000 */
[----:B-1----:R0:W5:Y:S01]  /*0b60*/  LD.E R155, desc[UR36][R8.64] ;  /* 0x00000024089b7980 */ /* 0x002162000c101900 */
[----:B------:R-:W-:Y:S05]  /*0b70*/  BRA `(.L_x_9) ;  /* 0x0000000000247947 */ /* 0x000fea0003800000 */
.L_x_8:
[----:B------:R-:W-:Y:S02]  /*0b80*/  ULDC.64 UR4, c[0x0][0x590] ;  /* 0x0001640000047ab9 */ /* 0x000fe40000000a00 */
[----:B------:R-:W-:-:S04]  /*0b90*/  ISETP.NE.U32.AND P0, PT, RZ, UR4, PT ;  /* 0x00000004ff007c0c */ /* 0x000fc8000bf05070 */
[----:B------:R-:W-:-:S13]  /*0ba0*/  ISETP.NE.AND.EX P0, PT, RZ, UR5, PT, P0 ;  /* 0x00000005ff007c0c */ /* 0x000fda000bf05300 */
[----:B------:R-:W-:Y:S05]  /*0bb0*/  @!P0 BRA `(.L_x_10) ;  /* 0x00000000000c8947 */ /* 0x000fea0003800000 */
[----:B0-----:R-:W1:Y:S02]  /*0bc0*/  LDC.64 R8, c[0x0][0x590] ;  /* 0x00016400ff087b82 */ /* 0x001e640000000a00 */
[----:B-1----:R1:W5:Y:S01]  /*0bd0*/  LDG.E R155, desc[UR36][R8.64] ;  /* 0x00000024089b7981 */ /* 0x002362000c1e1900 */
[----:B------:R-:W-:Y:S05]  /*0be0*/  BRA `(.L_x_9) ;  /* 0x0000000000087947 */ /* 0x000fea0003800000 */
.L_x_10:
[----:B------:R-:W-:Y:S02]  /*0bf0*/  ULDC UR4, c[0x0][0x584] ;  /* 0x0001610000047ab9 */ /* 0x000fe40000000800 */
[----:B-1----:R-:W-:-:S07]  /*0c00*/  IMAD.U32 R155, RZ, RZ, UR4 ;  /* 0x00000004ff9b7e24 */ /* 0x002fce000f8e00ff */
.L_x_9:
[----:B------:R-:W2:Y:S01]  /*0c10*/  LDC R2, c[0x0][0x65c] ;  /* 0x00019700ff027b82 */ /* 0x000ea20000000800 */
[----:B------:R-:W-:Y:S01]  /*0c20*/  ULDC UR6, c[0x0][0x28c] ;  /* 0x0000a30000067ab9 */ /* 0x000fe20000000800 */
[----:B------:R-:W-:Y:S01]  /*0c30*/  ISETP.NE.AND P0, PT, R10, 0x2, PT ;  /* 0x000000020a00780c */ /* 0x000fe20003f05270 */
[----:B------:R-:W-:Y:S01]  /*0c40*/  UIADD3 UR6, UR6, 0x1f, URZ ;  /* 0x0000001f06067890 */ /* 0x000fe2000fffe03f */
[----:B01----:R-:W-:Y:S01]  /*0c50*/  IMAD.U32 R8, RZ, RZ, UR12 ;  /* 0x0000000cff087e24 */ /* 0x003fe2000f8e00ff */
[----:B------:R-:W-:Y:S01]  /*0c60*/  UMOV UR38, URZ ;  /* 0x0000003f00267c82 */ /* 0x000fe20008000000 */
[----:B------:R-:W-:Y:S01]  /*0c70*/  IMAD.MOV.U32 R9, RZ, RZ, RZ ;  /* 0x000000ffff097224 */ /* 0x000fe200078e00ff */
[----:B------:R-:W-:Y:S01]  /*0c80*/  USHF.R.S32.HI UR7, URZ, 0x1f, UR6 ;  /* 0x0000001f3f077899 */ /* 0x000fe20008011406 */
[----:B------:R-:W-:Y:S01]  /*0c90*/  UMOV UR39, URZ ;  /* 0x0000003f00277c82 */ /* 0x000fe20008000000 */
[----:B------:R-:W-:Y:S02]  /*0ca0*/  ULDC.64 UR8, c[0x0][0x650] ;  /* 0x0001940000087ab9 */ /* 0x000fe40000000a00 */
[----:B------:R-:W-:-:S04]  /*0cb0*/  ULEA.HI UR7, UR7, UR6, URZ, 0x5 ;  /* 0x0000000607077291 */ /* 0x000fc8000f8f283f */
[----:B------:R-:W-:Y:S01]  /*0cc0*/  USHF.R.S32.HI UR40, URZ, 0x5, UR7 ;  /* 0x000000053f287899 */ /* 0x000fe20008011407 */
[----:B--2---:R-:W-:-:S13]  /*0cd0*/  ISETP.NE.AND P1, PT, R2, 0x1, PT ;  /* 0x000000010200780c */ /* 0x004fda0003f25270 */
[----:B------:R-:W0:Y:S01]  /*0ce0*/  @P1 LDC R19, c[0x0][0x10] ;  /* 0x00000400ff131b82 */ /* 0x000e220000000800 */
[----:B------:R-:W-:Y:S02]  /*0cf0*/  @P1 IMAD.MOV.U32 R7, RZ, RZ, RZ ;  /* 0x000000ffff071224 */ /* 0x000fe400078e00ff */
[----:B------:R-:W-:-:S05]  /*0d00*/  @P1 IMAD.MOV.U32 R17, RZ, RZ, RZ ;  /* 0x000000ffff111224 */ /* 0x000fca00078e00ff */
[----:B------:R-:W1:Y:S01]  /*0d10*/  @!P1 LDC R11, c[0x0][0xc] ;  /* 0x00000300ff0b9b82 */ /* 0x000e620000000800 */
[----:B------:R-:W-:Y:S01]  /*0d20*/  ULDC UR4, c[0x0][0xc] ;  /* 0x0000030000047ab9 */ /* 0x000fe20000000800 */
[----:B------:R-:W-:Y:S02]  /*0d30*/  ULDC UR5, c[0x0][0x10] ;  /* 0x0000040000057ab9 */ /* 0x000fe40000000800 */
[----:B------:R-:W-:-:S04]  /*0d40*/  UIMAD.WIDE.U32 UR4, UR4, UR5, URZ ;  /* 0x00000005040472a5 */ /* 0x000fc8000f8e003f */
[----:B------:R-:W2:Y:S01]  /*0d50*/  LDC R2, c[0x0][0x14] ;  /* 0x00000500ff027b82 */ /* 0x000ea20000000800 */
[----:B0-----:R-:W-:-:S04]  /*0d60*/  @P1 IMAD.WIDE.U32 R18, R19, UR12, R6 ;  /* 0x0000000c13121c25 */ /* 0x001fc8000f8e0006 */
[----:B------:R-:W-:Y:S02]  /*0d70*/  @P1 IMAD.IADD R17, R19, 0x1, R17 ;  /* 0x0000000113111824 */ /* 0x000fe400078e0211 */
[----:B-1----:R-:W-:-:S04]  /*0d80*/  @!P1 IMAD.WIDE.U32 R8, R6, R11, R8 ;  /* 0x0000000b06089225 */ /* 0x002fc800078e0008 */
[----:B------:R-:W-:Y:S02]  /*0d90*/  @!P1 IMAD.MOV.U32 R18, RZ, RZ, R8 ;  /* 0x000000ffff129224 */ /* 0x000fe400078e0008 */
[----:B------:R-:W-:Y:S02]  /*0da0*/  @!P1 IMAD.MOV.U32 R17, RZ, RZ, R9 ;  /* 0x000000ffff119224 */ /* 0x000fe400078e0009 */
[----:B--2---:R-:W-:-:S04]  /*0db0*/  IMAD.WIDE.U32 R12, R2, UR4, RZ ;  /* 0x00000004020c7c25 */ /* 0x004fc8000f8e00ff */
[----:B------:R-:W-:Y:S01]  /*0dc0*/  IMAD R23, R2, UR5, RZ ;  /* 0x0000000502177c24 */ /* 0x000fe2000f8e02ff */
[----:B------:R0:W-:Y:S03]  /*0dd0*/  STL.64 [R1], R12 ;  /* 0x0000000c01007387 */ /* 0x0001e60000100a00 */
[----:B------:R-:W-:Y:S01]  /*0de0*/  IMAD.IADD R23, R13, 0x1, R23 ;  /* 0x000000010d177824 */ /* 0x000fe200078e0217 */
[----:B------:R-:W-:Y:S06]  /*0df0*/  @P0 BRA `(.L_x_11) ;  /* 0x0000000000200947 */ /* 0x000fec0003800000 */
[----:B------:R-:W-:Y:S01]  /*0e00*/  UISETP.GE.U32.AND UP0, UPT, UR40, 0x5, UPT ;  /* 0x000000052800788c */ /* 0x000fe2000bf06070 */
[----:B------:R-:W-:Y:S01]  /*0e10*/  IADD3 R18, P0, R18, R12, RZ ;  /* 0x0000000c12127210 */ /* 0x000fe20007f1e0ff */
[----:B------:R-:W-:Y:S01]  /*0e20*/  UIMAD.WIDE.U32 UR4, UR40, -0x33333333, URZ ;  /* 0xcccccccd280478a5 */ /* 0x000fe2000f8e003f */
[----:B------:R-:W-:-:S03]  /*0e30*/  UMOV UR39, URZ ;  /* 0x0000003f00277c82 */ /* 0x000fc60008000000 */
[----:B------:R-:W-:Y:S01]  /*0e40*/  USHF.R.U32.HI UR4, URZ, 0x2, UR5 ;  /* 0x000000023f047899 */ /* 0x000fe20008011605 */
[----:B------:R-:W-:-:S03]  /*0e50*/  IMAD.X R17, R23, 0x1, R17, P0 ;  /* 0x0000000117117824 */ /* 0x000fc600000e0611 */
[----:B------:R-:W-:Y:S02]  /*0e60*/  UIMAD UR38, UR4, -0x5, UR40 ;  /* 0xfffffffb042678a4 */ /* 0x000fe4000f8e0228 */
[----:B------:R-:W-:-:S12]  /*0e70*/  @UP0 ULOP3.LUT UR39, UR4, 0x1, URZ, 0xc0, !UPT ;  /* 0x0000000104270892 */ /* 0x000fd8000f8ec03f */
.L_x_11:
[----:B------:R-:W-:Y:S01]  /*0e80*/  ISETP.GE.U32.AND P0, PT, R18, UR8, PT ;  /* 0x0000000812007c0c */ /* 0x000fe2000bf06070 */
[----:B------:R-:W-:Y:S01]  /*0e90*/  IMAD.MOV.U32 R19, RZ, RZ, -0x1 ;  /* 0xffffffffff137424 */ /* 0x000fe200078e00ff */
[----:B------:R-:W-:Y:S01]  /*0ea0*/  PRMT R8, RZ, 0x7610, R8 ;  /* 0x00007610ff087816 */ /* 0x000fe20000000008 */
[----:B------:R-:W-:Y:S01]  /*0eb0*/  IMAD.MOV.U32 R22, RZ, RZ, -0x1 ;  /* 0xffffffffff167424 */ /* 0x000fe200078e00ff */
[----:B------:R-:W-:Y:S01]  /*0ec0*/  ISETP.GE.U32.AND.EX P0, PT, R17, UR9, PT, P0 ;  /* 0x0000000911007c0c */ /* 0x000fe2000bf06100 */
[----:B------:R-:W-:-:S12]  /*0ed0*/  IMAD.MOV.U32 R2, RZ, RZ, -0x1 ;  /* 0xffffffffff027424 */ /* 0x000fd800078e00ff */
[----:B------:R-:W-:Y:S05]  /*0ee0*/  @P0 BRA `(.L_x_12) ;  /* 0x00000004002c0947 */ /* 0x000fea0003800000 */
[----:B------:R-:W1:Y:S01]  /*0ef0*/  LDC.64 R26, c[0x0][0x628] ;  /* 0x00018a00ff1a7b82 */ /* 0x000e620000000a00 */
[----:B------:R-:W-:Y:S02]  /*0f00*/  IMAD.MOV.U32 R8, RZ, RZ, R18 ;  /* 0x000000ffff087224 */ /* 0x000fe400078e0012 */
[----:B------:R-:W-:-:S05]  /*0f10*/  IMAD.MOV.U32 R9, RZ, RZ, R17 ;  /* 0x000000ffff097224 */ /* 0x000fca00078e0011 */
[----:B------:R-:W2:Y:S08]  /*0f20*/  LDC R2, c[0x0][0x630] ;  /* 0x00018c00ff027b82 */ /* 0x000eb00000000800 */
[----:B------:R-:W3:Y:S01]  /*0f30*/  LDC.64 R28, c[0x0][0x620] ;  /* 0x00018800ff1c7b82 */ /* 0x000ee20000000a00 */
[----:B-1----:R-:W-:-:S04]  /*0f40*/  ISETP.NE.U32.AND P0, PT, R26, RZ, PT ;  /* 0x000000ff1a00720c */ /* 0x002fc80003f05070 */
[----:B------:R-:W-:-:S13]  /*0f50*/  ISETP.NE.AND.EX P0, PT, R27, RZ, PT, P0 ;  /* 0x000000ff1b00720c */ /* 0x000fda0003f05300 */
[----:B--23--:R-:W-:Y:S05]  /*0f60*/  @!P0 BRA `(.L_x_13) ;  /* 0x0000000000288947 */ /* 0x00cfea0003800000 */
[----:B0-----:R-:W0:Y:S02]  /*0f70*/  LDC R13, c[0x0][0x634] ;  /* 0x00018d00ff0d7b82 */ /* 0x001e240000000800 */
[----:B0-----:R-:W-:-:S05]  /*0f80*/  IADD3 R13, P0, R18, R13, RZ ;  /* 0x0000000d120d7210 */ /* 0x001fca0007f1e0ff */
[----:B------:R-:W-:-:S04]  /*0f90*/  IMAD.X R15, RZ, RZ, R17, P0 ;  /* 0x000000ffff0f7224 */ /* 0x000fc800000e0611 */
[----:B------:R-:W-:-:S04]  /*0fa0*/  IMAD.WIDE.U32 R8, R15, R26, RZ ;  /* 0x0000001a0f087225 */ /* 0x000fc800078e00ff */
[----:B------:R-:W-:-:S04]  /*0fb0*/  IMAD.WIDE.U32 R10, P0, R13, R27, R8 ;  /* 0x0000001b0d0a7225 */ /* 0x000fc80007800008 */
[----:B------:R-:W-:-:S04]  /*0fc0*/  IMAD.WIDE.U32 R8, R13, R26, RZ ;  /* 0x0000001a0d087225 */ /* 0x000fc800078e00ff */
[----:B------:R-:W-:Y:S01]  /*0fd0*/  IMAD.X R13, RZ, RZ, RZ, P0 ;  /* 0x000000ffff0d7224 */ /* 0x000fe200000e06ff */
[----:B------:R-:W-:Y:S01]  /*0fe0*/  IADD3 RZ, P0, R9, R10, RZ ;  /* 0x0000000a09ff7210 */ /* 0x000fe20007f1e0ff */
[----:B------:R-:W-:-:S04]  /*0ff0*/  IMAD.MOV.U32 R12, RZ, RZ, R11 ;  /* 0x000000ffff0c7224 */ /* 0x000fc800078e000b */
[----:B------:R-:W-:-:S08]  /*1000*/  IMAD.WIDE.U32.X R8, R15, R27, R12, P0 ;  /* 0x0000001b0f087225 */ /* 0x000fd000000e040c */
.L_x_13:
[----:B------:R-:W1:Y:S01]  /*1010*/  LDC.64 R32, c[0x0][0x640] ;  /* 0x00019000ff207b82 */ /* 0x000e620000000a00 */
[-C--:B------:R-:W-:Y:S01]  /*1020*/  SHF.R.U64 R30, R8, R2.reuse, R9 ;  /* 0x00000002081e7219 */ /* 0x080fe20000001209 */
[----:B------:R-:W-:Y:S01]  /*1030*/  IMAD.MOV.U32 R19, RZ, RZ, R17 ;  /* 0x000000ffff137224 */ /* 0x000fe200078e0011 */
[----:B------:R-:W-:Y:S01]  /*1040*/  SHF.R.U32.HI R2, RZ, R2, R9 ;  /* 0x00000002ff027219 */ /* 0x000fe20000011609 */
[----:B------:R-:W-:Y:S01]  /*1050*/  IMAD.MOV.U32 R26, RZ, RZ, 0x1 ;  /* 0x00000001ff1a7424 */ /* 0x000fe200078e00ff */
[----:B------:R-:W-:-:S03]  /*1060*/  IADD3 R11, P0, RZ, -R30, RZ ;  /* 0x8000001eff0b7210 */ /* 0x000fc60007f1e0ff */
[----:B------:R-:W2:Y:S02]  /*1070*/  LDC R10, c[0x0][0x618] ;  /* 0x00018600ff0a7b82 */ /* 0x000ea40000000800 */
[----:B------:R-:W-:-:S04]  /*1080*/  IMAD.X R9, RZ, RZ, ~R2, P0 ;  /* 0x000000ffff097224 */ /* 0x000fc800000e0e02 */
[-C--:B------:R-:W-:Y:S02]  /*1090*/  IMAD R2, R9, R28.reuse, RZ ;  /* 0x0000001c09027224 */ /* 0x080fe400078e02ff */
[----:B0-----:R-:W0:Y:S01]  /*10a0*/  LDC R13, c[0x0][0x608] ;  /* 0x00018200ff0d7b82 */ /* 0x001e220000000800 */
[----:B------:R-:W-:-:S04]  /*10b0*/  IMAD.WIDE.U32 R8, R11, R28, R18 ;  /* 0x0000001c0b087225 */ /* 0x000fc800078e0012 */
[----:B------:R-:W-:Y:S02]  /*10c0*/  IMAD R11, R11, R29, R2 ;  /* 0x0000001d0b0b7224 */ /* 0x000fe400078e0202 */
[----:B------:R-:W-:Y:S01]  /*10d0*/  IMAD.MOV.U32 R2, RZ, RZ, -0x1 ;  /* 0xffffffffff027424 */ /* 0x000fe200078e00ff */
[----:B------:R-:W3:Y:S01]  /*10e0*/  LDC R31, c[0x0][0x658] ;  /* 0x00019600ff1f7b82 */ /* 0x000ee20000000800 */
[----:B------:R-:W-:Y:S01]  /*10f0*/  IMAD.IADD R9, R9, 0x1, R11 ;  /* 0x0000000109097824 */ /* 0x000fe200078e020b */
[----:B-1----:R-:W-:-:S04]  /*1100*/  ISETP.NE.U32.AND P0, PT, R32, RZ, PT ;  /* 0x000000ff2000720c */ /* 0x002fc80003f05070 */
[----:B------:R-:W-:Y:S02]  /*1110*/  ISETP.NE.AND.EX P0, PT, R33, RZ, PT, P0 ;  /* 0x000000ff2100720c */ /* 0x000fe40003f05300 */
[----:B------:R-:W1:Y:S01]  /*1120*/  LDC R29, c[0x0][0x600] ;  /* 0x00018000ff1d7b82 */ /* 0x000e620000000800 */
[-CC-:B--2---:R-:W-:Y:S02]  /*1130*/  SHF.R.U64 R27, R8, R10.reuse, R9.reuse ;  /* 0x0000000a081b7219 */ /* 0x184fe40000001209 */
[----:B------:R-:W-:-:S05]  /*1140*/  SHF.R.U32.HI R8, RZ, R10, R9 ;  /* 0x0000000aff087219 */ /* 0x000fca0000011609 */
[----:B------:R-:W2:Y:S01]  /*1150*/  LDC R22, c[0x0][0x648] ;  /* 0x00019200ff167b82 */ /* 0x000ea20000000800 */
[-CC-:B0-----:R-:W-:Y:S02]  /*1160*/  SHF.R.U64 R34, R27, R13.reuse, R8.reuse ;  /* 0x0000000d1b227219 */ /* 0x181fe40000001208 */
[----:B------:R-:W-:-:S05]  /*1170*/  SHF.R.U32.HI R8, RZ, R13, R8 ;  /* 0x0000000dff087219 */ /* 0x000fca0000011608 */
[----:B------:R-:W0:Y:S01]  /*1180*/  LDC R24, c[0x0][0x638] ;  /* 0x00018e00ff187b82 */ /* 0x000e220000000800 */
[-CC-:B---3--:R-:W-:Y:S02]  /*1190*/  SHF.R.U64 R36, R34, R31.reuse, R8.reuse ;  /* 0x0000001f22247219 */ /* 0x188fe40000001208 */
[-C--:B------:R-:W-:Y:S02]  /*11a0*/  SHF.L.U32 R2, R2, R31.reuse, RZ ;  /* 0x0000001f02027219 */ /* 0x080fe400000006ff */
[----:B------:R-:W-:Y:S01]  /*11b0*/  SHF.R.U32.HI R9, RZ, R31, R8 ;  /* 0x0000001fff097219 */ /* 0x000fe20000011608 */
[----:B------:R-:W-:Y:S01]  /*11c0*/  IMAD.MOV.U32 R8, RZ, RZ, R36 ;  /* 0x000000ffff087224 */ /* 0x000fe200078e0024 */
[----:B------:R-:W-:Y:S01]  /*11d0*/  LOP3.LUT R15, RZ, R2, RZ, 0x33, !PT ;  /* 0x00000002ff0f7212 */ /* 0x000fe200078e33ff */
[----:B------:R-:W3:Y:S01]  /*11e0*/  LDC R28, c[0x0][0x610] ;  /* 0x00018400ff1c7b82 */ /* 0x000ee20000000800 */
[----:B------:R-:W-:Y:S05]  /*11f0*/  @!P0 BRA `(.L_x_14) ;  /* 0x0000000000288947 */ /* 0x000fea0003800000 */
[----:B------:R-:W4:Y:S02]  /*1200*/  LDC R13, c[0x0][0x64c] ;  /* 0x00019300ff0d7b82 */ /* 0x000f240000000800 */
[----:B----4-:R-:W-:-:S05]  /*1210*/  IADD3 R13, P0, R36, R13, RZ ;  /* 0x0000000d240d7210 */ /* 0x010fca0007f1e0ff */
        /* <DEDUP_REMOVED lines=8> */
.L_x_14:
[----:B--2---:R-:W-:Y:S01]  /*12a0*/  SHF.R.U64 R7, R8, R22, R9 ;  /* 0x0000001608077219 */ /* 0x004fe20000001209 */
[----:B-1----:R-:W-:Y:S01]  /*12b0*/  VIADD R8, R29, 0xffffffff ;  /* 0xffffffff1d087836 */ /* 0x002fe20000000000 */
[----:B------:R-:W-:Y:S01]  /*12c0*/  SHF.L.U32 R2, R26, R31, RZ ;  /* 0x0000001f1a027219 */ /* 0x000fe200000006ff */
[----:B------:R-:W-:Y:S01]  /*12d0*/  @P1 IMAD R21, R25, R20, R6 ;  /* 0x0000001419151224 */ /* 0x000fe200078e0206 */
[----:B------:R-:W-:Y:S01]  /*12e0*/  LOP3.LUT R15, R34, R15, RZ, 0xc0, !PT ;  /* 0x0000000f220f7212 */ /* 0x000fe200078ec0ff */
[----:B------:R-:W-:Y:S01]  /*12f0*/  IMAD.MOV R9, RZ, RZ, -R7 ;  /* 0x000000ffff097224 */ /* 0x000fe200078e0a07 */
[----:B------:R-:W-:-:S03]  /*1300*/  LOP3.LUT R8, R27, R8, RZ, 0xc0, !PT ;  /* 0x000000081b087212 */ /* 0x000fc600078ec0ff */
[----:B------:R-:W-:Y:S02]  /*1310*/  IMAD R6, R2, R7, R15 ;  /* 0x0000000702067224 */ /* 0x000fe400078e020f */
[----:B0-----:R-:W-:Y:S02]  /*1320*/  IMAD R2, R9, R24, R36 ;  /* 0x0000001809027224 */ /* 0x001fe400078e0224 */
[----:B---3--:R-:W-:Y:S02]  /*1330*/  IMAD R19, R6, R28, R21 ;  /* 0x0000001c06137224 */ /* 0x008fe400078e0215 */
[----:B------:R-:W-:Y:S02]  /*1340*/  IMAD R2, R2, R29, R8 ;  /* 0x0000001d02027224 */ /* 0x000fe400078e0208 */
[----:B------:R-:W-:-:S03]  /*1350*/  IMAD.MOV.U32 R6, RZ, RZ, 0x1 ;  /* 0x00000001ff067424 */ /* 0x000fc600078e00ff */
[----:B------:R-:W-:Y:S02]  /*1360*/  SEL R22, R2, R19, !P1 ;  /* 0x0000001302167207 */ /* 0x000fe40004800000 */
[----:B------:R-:W-:Y:S01]  /*1370*/  SEL R19, R19, R2, !P1 ;  /* 0x0000000213137207 */ /* 0x000fe20004800000 */
[----:B------:R-:W-:Y:S01]  /*1380*/  IMAD.MOV.U32 R2, RZ, RZ, R30 ;  /* 0x000000ffff027224 */ /* 0x000fe200078e001e */
[----:B------:R-:W-:-:S07]  /*1390*/  PRMT R8, R6, 0x7610, R8 ;  /* 0x0000761006087816 */ /* 0x000fce0000000008 */
.L_x_12:
[----:B------:R-:W-:Y:S05]  /*13a0*/  @!P2 BRA `(.L_x_15) ;  /* 0x00000000000ca947 */ /* 0x000fea0003800000 */
[----:B------:R-:W-:Y:S01]  /*13b0*/  UCGABAR_WAIT ;  /* 0x0000000000007dc7 */ /* 0x000fe20008000000 */
[----:B------:R-:W-:Y:S01]  /*13c0*/  CCTL.IVALL ;  /* 0x00000000ff00798f */ /* 0x000fe20002000000 */
[----:B------:R-:W-:Y:S05]  /*13d0*/  BRA `(.L_x_16) ;  /* 0x0000000000047947 */ /* 0x000fea0003800000 */
.L_x_15:
[----:B------:R-:W-:Y:S06]  /*13e0*/  BAR.SYNC.DEFER_BLOCKING 0x0 ;  /* 0x0000000000007b1d */ /* 0x000fec0000010000 */
.L_x_16:
[----:B------:R-:W-:Y:S05]  /*13f0*/  @!P4 BRA `(.L_x_17) ;  /* 0x000000900088c947 */ /* 0x000fea0003800000 */
[----:B------:R-:W-:-:S13]  /*1400*/  ISETP.GT.U32.AND P0, PT, R35, 0x1, PT ;  /* 0x000000012300780c */ /* 0x000fda0003f04070 */
[----:B------:R-:W-:Y:S05]  /*1410*/  @P0 EXIT ;  /* 0x000000000000094d */ /* 0x000fea0003800000 */
.L_x_18:
[----:B------:R-:W-:-:S08]  /*1420*/  NOP ;  /* 0x0000000000007918 */ /* 0x000fd00000000000 */
[----:B------:R-:W1:Y:S02]  /*1430*/  USETMAXREG.TRY_ALLOC.CTAPOOL UP0, 0xe8 ;  /* 0x000000e8000079c8 */ /* 0x000e640008000600 */
[----:B-1----:R-:W-:-:S13]  /*1440*/  PLOP3.LUT P0, PT, PT, PT, UP0, 0x80, 0x0 ;  /* 0x000000000000781c */ /* 0x002fda0003f0f008 */
[----:B------:R-:W-:Y:S05]  /*1450*/  @!P0 BRA `(.L_x_18) ;  /* 0xfffffffc00f08947 */ /* 0x000fea000383ffff */
[----:B------:R-:W-:-:S13]  /*1460*/  LOP3.LUT P0, RZ, R8, 0xff, RZ, 0xc0, !PT ;  /* 0x000000ff08ff7812 */ /* 0x000fda000780c0ff */
[----:B------:R-:W-:Y:S05]  /*1470*/  @!P0 EXIT ;  /* 0x000000000000894d */ /* 0x000fea0003800000 */
[----:B------:R-:W1:Y:S01]  /*1480*/  S2UR UR4, SR_CgaCtaId ;  /* 0x00000000000479c3 */ /* 0x000e620000008800 */
[----:B------:R-:W-:Y:S01]  /*1490*/  VIADD R14, R14, 0xffffffff ;  /* 0xffffffff0e0e7836 */ /* 0x000fe20000000000 */
[CC--:B------:R-:W-:Y:S01]  /*14a0*/  LEA.HI R4, R0.reuse, R3.reuse, RZ, 0x2 ;  /* 0x0000000300047211 */ /* 0x0c0fe200078f10ff */
[----:B------:R-:W-:Y:S01]  /*14b0*/  UMOV UR41, 0x400 ;  /* 0x0000040000297882 */ /* 0x000fe20000000000 */
[----:B------:R-:W-:Y:S01]  /*14c0*/  LEA.HI R0, R0, R3, RZ, 0x5 ;  /* 0x0000000300007211 */ /* 0x000fe200078f28ff */
[----:B------:R-:W-:Y:S01]  /*14d0*/  UISETP.LT.AND UP0, UPT, UR40, 0x1, UPT ;  /* 0x000000012800788c */ /* 0x000fe2000bf01270 */
[----:B------:R-:W-:Y:S01]  /*14e0*/  R2UR UR42, R14 ;  /* 0x000000000e2a72ca */ /* 0x000fe200000e0000 */
[----:B------:R-:W-:Y:S01]  /*14f0*/  USHF.L.U32 UR44, UR40, 0x1, URZ ;  /* 0x00000001282c7899 */ /* 0x000fe2000800063f */
[--C-:B------:R-:W-:Y:S01]  /*1500*/  SHF.R.S32.HI R156, RZ, 0x2, R4.reuse ;  /* 0x00000002ff9c7819 */ /* 0x100fe20000011404 */
[----:B------:R-:W-:Y:S01]  /*1510*/  USEL UR43, UR40, 0x1, UP0 ;  /* 0x00000001282b7887 */ /* 0x000fe20008000000 */
[----:B------:R-:W-:-:S02]  /*1520*/  SHF.R.S32.HI R5, RZ, 0x1f, R4 ;  /* 0x0000001fff057819 */ /* 0x000fc40000011404 */
[----:B------:R-:W-:Y:S01]  /*1530*/  LOP3.LUT R158, R4, 0xfffffffc, RZ, 0xc0, !PT ;  /* 0xfffffffc049e7812 */ /* 0x000fe200078ec0ff */
[----:B------:R-:W-:Y:S01]  /*1540*/  UIADD3 UR43, -UR43, UR40, URZ ;  /* 0x000000282b2b7290 */ /* 0x000fe2000fffe13f */
[----:B------:R-:W-:Y:S02]  /*1550*/  LEA.HI R5, R5, R156, RZ, 0x3 ;  /* 0x0000009c05057211 */ /* 0x000fe400078f18ff */
[----:B------:R-:W-:Y:S01]  /*1560*/  ISETP.NE.AND P0, PT, R14, RZ, PT ;  /* 0x000000ff0e00720c */ /* 0x000fe20003f05270 */
[----:B------:R-:W-:Y:S01]  /*1570*/  IMAD.IADD R158, R3, 0x1, -R158 ;  /* 0x00000001039e7824 */ /* 0x000fe200078e0a9e */
[----:B------:R-:W-:Y:S01]  /*1580*/  LOP3.LUT R5, R5, 0xfffffff8, RZ, 0xc0, !PT ;  /* 0xfffffff805057812 */ /* 0x000fe200078ec0ff */
[----:B------:R-:W-:Y:S01]  /*1590*/  USHF.L.U32 UR42, UR42, 0x3, URZ ;  /* 0x000000032a2a7899 */ /* 0x000fe2000800063f */
[----:B------:R-:W-:Y:S02]  /*15a0*/  LOP3.LUT R176, R16, 0x1, RZ, 0xfc, !PT ;  /* 0x0000000110b07812 */ /* 0x000fe400078efcff */
[----:B------:R-:W-:Y:S01]  /*15b0*/  SEL R177, RZ, 0x1, P0 ;  /* 0x00000001ffb17807 */ /* 0x000fe20000000000 */
[----:B------:R-:W-:Y:S01]  /*15c0*/  IMAD.IADD R156, R156, 0x1, -R5 ;  /* 0x000000019c9c7824 */ /* 0x000fe200078e0a05 */
[----:B-1----:R-:W-:Y:S01]  /*15d0*/  ULEA UR41, UR4, UR41, 0x18 ;  /* 0x0000002904297291 */ /* 0x002fe2000f8ec03f */
[----:B------:R-:W-:Y:S01]  /*15e0*/  SHF.R.S32.HI R5, RZ, 0x5, R0 ;  /* 0x00000005ff057819 */ /* 0x000fe20000011400 */
[----:B------:R-:W-:Y:S01]  /*15f0*/  IMAD.U32 R160, RZ, RZ, UR42 ;  /* 0x0000002affa07e24 */ /* 0x000fe2000f8e00ff */
[----:B------:R-:W-:Y:S01]  /*1600*/  ULDC UR4, c[0x0][0x284] ;  /* 0x0000a10000047ab9 */ /* 0x000fe20000000800 */
[----:B------:R-:W-:Y:S01]  /*1610*/  UIADD3 UR45, UR41, 0x60, URZ ;  /* 0x00000060292d7890 */ /* 0x000fe2000fffe03f */
[--C-:B------:R-:W-:Y:S01]  /*1620*/  SHF.R.S32.HI R157, RZ, 0x1f, R156.reuse ;  /* 0x0000001fff9d7819 */ /* 0x100fe2000001149c */
[----:B------:R-:W-:Y:S01]  /*1630*/  IMAD R163, R5, -0x10, -R156 ;  /* 0xfffffff005a37824 */ /* 0x000fe200078e0a9c */
[----:B------:R-:W-:-:S02]  /*1640*/  LOP3.LUT R162, R160, 0x8, RZ, 0xc0, !PT ;  /* 0x00000008a0a27812 */ /* 0x000fc400078ec0ff */
[----:B------:R-:W-:Y:S01]  /*1650*/  LOP3.LUT R160, R160, 0x8, RZ, 0xc, !PT ;  /* 0x00000008a0a07812 */ /* 0x000fe200078e0cff */
[----:B------:R-:W-:Y:S01]  /*1660*/  IMAD.U32 R159, RZ, RZ, UR45 ;  /* 0x0000002dff9f7e24 */ /* 0x000fe2000f8e00ff */
[----:B------:R-:W-:Y:S01]  /*1670*/  LOP3.LUT R162, R162, 0x18, RZ, 0x3c, !PT ;  /* 0x00000018a2a27812 */ /* 0x000fe200078e3cff */
[----:B------:R-:W-:-:S04]  /*1680*/  IMAD.WIDE R156, R5, 0x10, R156 ;  /* 0x00000010059c7825 */ /* 0x000fc800078e029c */
[----:B------:R-:W-:Y:S02]  /*1690*/  VIADD R161, R159, UR42 ;  /* 0x0000002a9fa17c36 */ /* 0x000fe40008000000 */
[----:B------:R-:W-:-:S07]  /*16a0*/  VIADD R163, R163, UR4 ;  /* 0x00000004a3a37c36 */ /* 0x000fce0008000000 */
.L_x_294:
[----:B------:R-:W-:Y:S01]  /*16b0*/  SHF.L.U32 R0, R177, 0x1f, RZ ;  /* 0x0000001fb1007819 */ /* 0x000fe200000006ff */
[----:B------:R-:W-:Y:S02]  /*16c0*/  ULDC UR4, c[0x0][0x28c] ;  /* 0x0000a30000047ab9 */ /* 0x000fe40000000800 */
[----:B------:R-:W-:Y:S01]  /*16d0*/  ISETP.LT.AND P1, PT, RZ, UR4, PT ;  /* 0x00000004ff007c0c */ /* 0x000fe2000bf21270 */
[----:B------:R-:W1:Y:S02]  /*16e0*/  SYNCS.PHASECHK.TRANS64.TRYWAIT P0, [R159+UR42], R0 ;  /* 0x000000009f0075a7 */ /* 0x000e64000800016a */
[----:B01-34-:R-:W-:Y:S10]  /*16f0*/  @!P0 BRA `(.L_x_19) ;  /* 0x000000a000008947 */ /* 0x01bff40003800000 */
.L_x_317:
[----:B------:R-:W-:Y:S05]  /*1700*/  @P1 BRA `(.L_x_20) ;  /* 0x0000000000401947 */ /* 0x000fea0003800000 */
[----:B-1----:R-:W-:Y:S01]  /*1710*/  MOV R0, 0x0 ;  /* 0x0000000000007802 */ /* 0x002fe20000000f00 */
[----:B------:R-:W-:Y:S01]  /*1720*/  ULDC.64 UR4, c[0x4][0x68] ;  /* 0x01001a0000047ab9 */ /* 0x000fe20000000a00 */
[----:B------:R-:W-:Y:S01]  /*1730*/  ULDC.64 UR6, c[0x4][0x8] ;  /* 0x0100020000067ab9 */ /* 0x000fe20000000a00 */
[----:B------:R-:W-:Y:S01]  /*1740*/  IMAD.U32 R4, RZ, RZ, UR4 ;  /* 0x00000004ff047e24 */ /* 0x000fe2000f8e00ff */
[----:B------:R1:W2:Y:S01]  /*1750*/  LDC.64 R14, c[0x4][R0] ;  /* 0x01000000000e7b82 */ /* 0x0002a20000000a00 */
[----:B------:R-:W-:Y:S01]  /*1760*/  IMAD.U32 R5, RZ, RZ, UR5 ;  /* 0x00000005ff057e24 */ /* 0x000fe2000f8e00ff */
[----:B------:R-:W-:Y:S01]  /*1770*/  ULDC.64 UR4, c[0x4][0x70] ;  /* 0x01001c0000047ab9 */ /* 0x000fe20000000a00 */
[----:B------:R-:W-:Y:S02]  /*1780*/  IMAD.U32 R10, RZ, RZ, UR6 ;  /* 0x00000006ff0a7e24 */ /* 0x000fe4000f8e00ff */
[----:B------:R-:W-:Y:S02]  /*1790*/  IMAD.U32 R6, RZ, RZ, UR4 ;  /* 0x00000004ff067e24 */ /* 0x000fe4000f8e00ff */
[----:B------:R-:W-:-:S02]  /*17a0*/  IMAD.U32 R7, RZ, RZ, UR5 ;  /* 0x00000005ff077e24 */ /* 0x000fc4000f8e00ff */
[----:B------:R-:W-:Y:S02]  /*17b0*/  IMAD.U32 R11, RZ, RZ, UR7 ;  /* 0x00000007ff0b7e24 */ /* 0x000fe4000f8e00ff */
[----:B------:R-:W-:Y:S02]  /*17c0*/  IMAD.MOV.U32 R8, RZ, RZ, 0x1e1 ;  /* 0x000001e1ff087424 */ /* 0x000fe400078e00ff */
[----:B0-----:R-:W-:Y:S02]  /*17d0*/  IMAD.MOV.U32 R12, RZ, RZ, 0x1 ;  /* 0x00000001ff0c7424 */ /* 0x001fe400078e00ff */
[----:B-1----:R-:W-:-:S07]  /*17e0*/  IMAD.MOV.U32 R13, RZ, RZ, RZ ;  /* 0x000000ffff0d7224 */ /* 0x002fce00078e00ff */
[----:B------:R-:W-:-:S07]  /*17f0*/  LEPC R20, `(.L_x_20) ;  /* 0x000000001014794e */ /* 0x000fce0000000000 */
[----:B--2--5:R-:W-:Y:S05]  /*1800*/  CALL.ABS.NOINC R14 ;  /* 0x000000000e007343 */ /* 0x024fea0003c00000 */
.L_x_20:
[----:B------:R-:W-:-:S13]  /*1810*/  ISETP.NE.AND P0, PT, R176, 0x3, PT ;  /* 0x00000003b000780c */ /* 0x000fda0003f05270 */
[----:B------:R-:W-:Y:S05]  /*1820*/  @!P0 BRA `(.L_x_21) ;  /* 0x0000000000048947 */ /* 0x000fea0003800000 */
[----:B------:R-:W-:Y:S01]  /*1830*/  BPT.TRAP 0x1 ;  /* 0x000000040000795c */ /* 0x000fe20000300000 */
.L_x_21:
[----:B------:R-:W-:Y:S02]  /*1840*/  IMAD.U32 R3, RZ, RZ, UR38 ;  /* 0x00000026ff037e24 */ /* 0x000fe4000f8e00ff */
[----:B-1----:R-:W-:-:S03]  /*1850*/  IMAD.U32 R0, RZ, RZ, UR39 ;  /* 0x00000027ff007e24 */ /* 0x002fc6000f8e00ff */
[----:B------:R-:W-:Y:S02]  /*1860*/  LEA R3, R3, UR41, 0x3 ;  /* 0x0000002903037c11 */ /* 0x000fe4000f8e18ff */
[----:B------:R-:W-:-:S04]  /*1870*/  SHF.L.U32 R0, R0, 0x1f, RZ ;  /* 0x0000001f00007819 */ /* 0x000fc800000006ff */
[----:B------:R1:W2:Y:S01]  /*1880*/  SYNCS.PHASECHK.TRANS64.TRYWAIT P1, [R3+URZ], R0 ;  /* 0x00000000030075a7 */ /* 0x0002a2000802017f */
[----:B------:R-:W-:Y:S05]  /*1890*/  @!P0 BRA `(.L_x_22) ;  /* 0x0000000000048947 */ /* 0x000fea0003800000 */
[----:B------:R-:W-:Y:S01]  /*18a0*/  BPT.TRAP 0x1 ;  /* 0x000000040000795c */ /* 0x000fe20000300000 */
.L_x_22:
[----:B------:R-:W-:-:S05]  /*18b0*/  IMAD.U32 R4, RZ, RZ, UR43 ;  /* 0x0000002bff047e24 */ /* 0x000fca000f8e00ff */
[----:B------:R-:W-:Y:S01]  /*18c0*/  ISETP.GE.AND P2, PT, R4, 0x1, PT ;  /* 0x000000010400780c */ /* 0x000fe20003f46270 */
[----:B--2---:R-:W-:-:S12]  /*18d0*/  @P1 BRA `(.L_x_23) ;  /* 0x0000000000081947 */ /* 0x004fd80003800000 */
[----:B------:R-:W2:Y:S02]  /*18e0*/  SYNCS.PHASECHK.TRANS64.TRYWAIT P1, [R3+URZ], R0 ;  /* 0x00000000030075a7 */ /* 0x000ea4000802017f */
[----:B--2---:R-:W-:Y:S05]  /*18f0*/  @!P1 BRA `(.L_x_24) ;  /* 0x0000009c00949947 */ /* 0x004fea0003800000 */
.L_x_23:
[----:B------:R-:W-:Y:S05]  /*1900*/  WARPSYNC.ALL ;  /* 0x0000000000007948 */ /* 0x000fea0003800000 */
[----:B------:R-:W-:Y:S01]  /*1910*/  UIADD3 UR4, UR41, 0x180, URZ ;  /* 0x0000018029047890 */ /* 0x000fe2000fffe03f */
[----:B------:R-:W-:Y:S01]  /*1920*/  WARPGROUP.ARRIVE ;  /* 0x00000000000079c5 */ /* 0x000fe20000000000 */
[----:B------:R-:W-:Y:S02]  /*1930*/  UIADD3 UR5, UR41, 0xa180, URZ ;  /* 0x0000a18029057890 */ /* 0x000fe4000fffe03f */
[----:B------:R-:W-:Y:S02]  /*1940*/  USHF.R.U32.HI UR4, URZ, 0x4, UR4 ;  /* 0x000000043f047899 */ /* 0x000fe40008011604 */
[----:B------:R-:W-:-:S02]  /*1950*/  USHF.R.U32.HI UR5, URZ, 0x4, UR5 ;  /* 0x000000043f057899 */ /* 0x000fc40008011605 */
[----:B------:R-:W-:Y:S02]  /*1960*/  ULOP3.LUT UR4, UR4, 0x3fff, URZ, 0xc0, !UPT ;  /* 0x00003fff04047892 */ /* 0x000fe4000f8ec03f */
[----:B------:R-:W-:Y:S02]  /*1970*/  ULOP3.LUT UR5, UR5, 0x3fff, URZ, 0xc0, !UPT ;  /* 0x00003fff05057892 */ /* 0x000fe4000f8ec03f */
[----:B------:R-:W-:Y:S02]  /*1980*/  ULOP3.LUT UR8, UR4, 0x10000, URZ, 0xfc, !UPT ;  /* 0x0001000004087892 */ /* 0x000fe4000f8efc3f */
[----:B------:R-:W-:Y:S02]  /*1990*/  ULOP3.LUT UR9, UR5, 0x10000, URZ, 0xfc, !UPT ;  /* 0x0001000005097892 */ /* 0x000fe4000f8efc3f */
[----:B------:R-:W-:Y:S02]  /*19a0*/  ULEA UR10, UR38, UR8, 0x9 ;  /* 0x00000008260a7291 */ /* 0x000fe4000f8e483f */
[----:B------:R-:W-:Y:S01]  /*19b0*/  ULEA UR11, UR38, UR9, 0xb ;  /* 0x00000009260b7291 */ /* 0x000fe2000f8e583f */
[----:B------:R-:W-:Y:S01]  /*19c0*/  UMOV UR5, 0x40000040 ;  /* 0x4000004000057882 */ /* 0x000fe20000000000 */
[----:B------:R-:W-:-:S03]  /*19d0*/  UMOV UR7, 0x40000040 ;  /* 0x4000004000077882 */ /* 0x000fc60000000000 */
[----:B------:R-:W-:Y:S02]  /*19e0*/  UMOV UR4, UR10 ;  /* 0x0000000a00047c82 */ /* 0x000fe40008000000 */
[----:B------:R-:W-:Y:S02]  /*19f0*/  UMOV UR6, UR11 ;  /* 0x0000000b00067c82 */ /* 0x000fe40008000000 */
[----:B------:R-:W-:Y:S01]  /*1a00*/  HGMMA.64x256x8.F32.TF32 R24, gdesc[UR4], RZ, !UPT, gsb0 ;  /* 0x07e00000041879f0 */ /* 0x000fe2000c0028ff */
[----:B------:R-:W-:Y:S02]  /*1a10*/  UIADD3 UR4, UR10, 0x2, URZ ;  /* 0x000000020a047890 */ /* 0x000fe4000fffe03f */
[----:B------:R-:W-:Y:S01]  /*1a20*/  UIADD3 UR6, UR11, 0x2, URZ ;  /* 0x000000020b067890 */ /* 0x000fe2000fffe03f */
[----:B------:R-:W-:Y:S01]  /*1a30*/  UMOV UR5, 0x40000040 ;  /* 0x4000004000057882 */ /* 0x000fe20000000000 */
[----:B------:R-:W-:Y:S01]  /*1a40*/  UMOV UR7, 0x40000040 ;  /* 0x4000004000077882 */ /* 0x000fe20000000000 */
[----:B------:R-:W-:-:S02]  /*1a50*/  WARPGROUP.DEPBAR.LE gsb0, 0x0 ;  /* 0x00008000000079c5 */ /* 0x000fc40000010000 */
[----:B------:R-:W-:-:S15]  /*1a60*/  WARPGROUP.ARRIVE ;  /* 0x00000000000079c5 */ /* 0x000fde0000000000 */
[----:B------:R-:W-:-:S05]  /*1a70*/  NOP ;  /* 0x0000000000007918 */ /* 0x000fca0000000000 */
[----:B------:R-:W-:Y:S01]  /*1a80*/  HGMMA.64x256x8.F32.TF32 R24, gdesc[UR4], R24, gsb0 ;  /* 0x07e00000041879f0 */ /* 0x000fe20008002818 */
[----:B------:R-:W-:Y:S02]  /*1a90*/  UIADD3 UR4, UR10, 0x4, URZ ;  /* 0x000000040a047890 */ /* 0x000fe4000fffe03f */
[----:B------:R-:W-:Y:S01]  /*1aa0*/  UIADD3 UR6, UR11, 0x4, URZ ;  /* 0x000000040b067890 */ /* 0x000fe2000fffe03f */
[----:B------:R-:W-:Y:S01]  /*1ab0*/  UMOV UR5, 0x40000040 ;  /* 0x4000004000057882 */ /* 0x000fe20000000000 */
[----:B------:R-:W-:Y:S01]  /*1ac0*/  UMOV UR7, 0x40000040 ;  /* 0x4000004000077882 */ /* 0x000fe20000000000 */
[----:B------:R-:W-:Y:S02]  /*1ad0*/  WARPGROUP.DEPBAR.LE gsb0, 0x0 ;  /* 0x00008000000079c5 */ /* 0x000fe40000010000 */
        /* <DEDUP_REMOVED lines=10> */
[----:B------:R-:W-:Y:S03]  /*1b80*/  HGMMA.64x256x8.F32.TF32 R24, gdesc[UR4], R24, gsb0 ;  /* 0x07e00000041879f0 */ /* 0x000fe60008002818 */
[----:B------:R-:W-:Y:S02]  /*1b90*/  WARPGROUP.DEPBAR.LE gsb0, 0x0 ;  /* 0x00008000000079c5 */ /* 0x000fe40000010000 */
[----:B------:R-:W-:Y:S05]  /*1ba0*/  @!P2 BRA `(.L_x_25) ;  /* 0x000000040020a947 */ /* 0x000fea0003800000 */
[----:B------:R-:W-:Y:S01]  /*1bb0*/  UIADD3 UR4, UR38, 0x1, URZ ;  /* 0x0000000126047890 */ /* 0x000fe2000fffe03f */
[----:B-12---:R-:W-:Y:S02]  /*1bc0*/  IMAD.U32 R0, RZ, RZ, UR43 ;  /* 0x0000002bff007e24 */ /* 0x006fe4000f8e00ff */
[----:B------:R-:W-:Y:S01]  /*1bd0*/  IMAD.U32 R3, RZ, RZ, UR38 ;  /* 0x00000026ff037e24 */ /* 0x000fe2000f8e00ff */
[----:B------:R-:W-:-:S04]  /*1be0*/  UISETP.NE.AND UP0, UPT, UR4, 0x5, UPT ;  /* 0x000000050400788c */ /* 0x000fc8000bf05270 */
[----:B------:R-:W-:Y:S02]  /*1bf0*/  USEL UR5, URZ, 0x1, UP0 ;  /* 0x000000013f057887 */ /* 0x000fe40008000000 */
[----:B------:R-:W-:Y:S02]  /*1c00*/  USEL UR10, UR4, URZ, UP0 ;  /* 0x0000003f040a7287 */ /* 0x000fe40008000000 */
[----:B------:R-:W-:-:S06]  /*1c10*/  ULOP3.LUT UR5, UR39, UR5, URZ, 0x3c, !UPT ;  /* 0x0000000527057292 */ /* 0x000fcc000f8e3c3f */
[----:B------:R-:W-:-:S07]  /*1c20*/  IMAD.U32 R6, RZ, RZ, UR5 ;  /* 0x00000005ff067e24 */ /* 0x000fce000f8e00ff */
.L_x_32:
[----:B------:R-:W-:Y:S05]  /*1c30*/  @!P0 BRA `(.L_x_26) ;  /* 0x0000000000048947 */ /* 0x000fea0003800000 */
[----:B------:R-:W-:Y:S01]  /*1c40*/  BPT.TRAP 0x1 ;  /* 0x000000040000795c */ /* 0x000fe20000300000 */
.L_x_26:
[----:B------:R-:W-:Y:S01]  /*1c50*/  ULEA UR4, UR10, UR41, 0x3 ;  /* 0x000000290a047291 */ /* 0x000fe2000f8e183f */
[----:B------:R-:W-:-:S08]  /*1c60*/  SHF.L.U32 R4, R6, 0x1f, RZ ;  /* 0x0000001f06047819 */ /* 0x000fd000000006ff */
[----:B------:R1:W2:Y:S01]  /*1c70*/  SYNCS.PHASECHK.TRANS64.TRYWAIT P1, [UR4], R4 ;  /* 0x00000004ff0075a7 */ /* 0x0002a20008020144 */
[----:B------:R-:W-:Y:S05]  /*1c80*/  @!P0 BRA `(.L_x_27) ;  /* 0x0000000000048947 */ /* 0x000fea0003800000 */
[----:B------:R-:W-:Y:S01]  /*1c90*/  BPT.TRAP 0x1 ;  /* 0x000000040000795c */ /* 0x000fe20000300000 */
.L_x_27:
[----:B--2---:R-:W-:Y:S05]  /*1ca0*/  @P1 BRA `(.L_x_28) ;  /* 0x0000000000081947 */ /* 0x004fea0003800000 */
[----:B------:R-:W2:Y:S02]  /*1cb0*/  SYNCS.PHASECHK.TRANS64.TRYWAIT P1, [UR4], R4 ;  /* 0x00000004ff0075a7 */ /* 0x000ea40008020144 */
[----:B--2---:R-:W-:Y:S05]  /*1cc0*/  @!P1 BRA `(.L_x_29) ;  /* 0x0000009800b49947 */ /* 0x004fea0003800000 */
.L_x_28:
[----:B------:R-:W-:Y:S01]  /*1cd0*/  ULEA UR11, UR10, UR8, 0x9 ;  /* 0x000000080a0b7291 */ /* 0x000fe2000f8e483f */
[----:B------:R-:W-:Y:S01]  /*1ce0*/  WARPGROUP.ARRIVE ;  /* 0x00000000000079c5 */ /* 0x000fe20000000000 */
[----:B------:R-:W-:Y:S01]  /*1cf0*/  ULEA UR12, UR10, UR9, 0xb ;  /* 0x000000090a0c7291 */ /* 0x000fe2000f8e583f */
[----:B------:R-:W-:Y:S01]  /*1d00*/  UMOV UR5, 0x40000040 ;  /* 0x4000004000057882 */ /* 0x000fe20000000000 */
[----:B------:R-:W-:-:S03]  /*1d10*/  UMOV UR7, 0x40000040 ;  /* 0x4000004000077882 */ /* 0x000fc60000000000 */
[----:B------:R-:W-:Y:S02]  /*1d20*/  UMOV UR4, UR11 ;  /* 0x0000000b00047c82 */ /* 0x000fe40008000000 */
[----:B------:R-:W-:Y:S02]  /*1d30*/  UMOV UR6, UR12 ;  /* 0x0000000c00067c82 */ /* 0x000fe40008000000 */
[----:B------:R-:W-:Y:S01]  /*1d40*/  HGMMA.64x256x8.F32.TF32 R24, gdesc[UR4], R24, gsb0 ;  /* 0x07e00000041879f0 */ /* 0x000fe20008002818 */
        /* <DEDUP_REMOVED lines=26> */
[----:B------:R-:W-:Y:S01]  /*1ef0*/  BPT.TRAP 0x1 ;  /* 0x000000040000795c */ /* 0x000fe20000300000 */
.L_x_30:
[----:B------:R-:W-:-:S13]  /*1f00*/  ISETP.NE.AND P1, PT, R153, RZ, PT ;  /* 0x000000ff9900720c */ /* 0x000fda0003f25270 */
[----:B-12---:R-:W-:-:S05]  /*1f10*/  @P1 LEA R4, R3, UR41, 0x3 ;  /* 0x0000002903041c11 */ /* 0x006fca000f8e18ff */
[----:B------:R-:W-:-:S05]  /*1f20*/  @P1 VIADD R5, R4, 0x28 ;  /* 0x0000002804051836 */ /* 0x000fca0000000000 */
[----:B------:R-:W-:-:S04]  /*1f30*/  @P1 PRMT R5, R152, 0x654, R5 ;  /* 0x0000065498051816 */ /* 0x000fc80000000005 */
[----:B------:R1:W-:Y:S01]  /*1f40*/  @P1 SYNCS.ARRIVE.TRANS64.RED.A1T0 RZ, [R5+URZ], RZ ;  /* 0x000000ff05ff19a7 */ /* 0x0003e2000810043f */
[----:B------:R-:W-:-:S13]  /*1f50*/  ISETP.GT.U32.AND P1, PT, R16, 0x1, PT ;  /* 0x000000011000780c */ /* 0x000fda0003f24070 */
[----:B-1----:R-:W-:Y:S05]  /*1f60*/  @P1 BRA `(.L_x_31) ;  /* 0x0000000000041947 */ /* 0x002fea0003800000 */
[----:B------:R-:W-:Y:S01]  /*1f70*/  BPT.TRAP 0x1 ;  /* 0x000000040000795c */ /* 0x000fe20000300000 */
.L_x_31:
[----:B------:R-:W-:Y:S01]  /*1f80*/  UIADD3 UR10, UR10, 0x1, URZ ;  /* 0x000000010a0a7890 */ /* 0x000fe2000fffe03f */
[C---:B------:R-:W-:Y:S01]  /*1f90*/  ISETP.GT.AND P2, PT, R0.reuse, 0x1, PT ;  /* 0x000000010000780c */ /* 0x040fe20003f44270 */
[----:B------:R-:W-:Y:S02]  /*1fa0*/  VIADD R3, R3, 0x1 ;  /* 0x0000000103037836 */ /* 0x000fe40000000000 */
[----:B------:R-:W-:Y:S01]  /*1fb0*/  UISETP.NE.AND UP0, UPT, UR10, 0x5, UPT ;  /* 0x000000050a00788c */ /* 0x000fe2000bf05270 */
[----:B------:R-:W-:Y:S02]  /*1fc0*/  VIADD R0, R0, 0xffffffff ;  /* 0xffffffff00007836 */ /* 0x000fe40000000000 */
[C---:B------:R-:W-:Y:S01]  /*1fd0*/  ISETP.NE.AND P1, PT, R3.reuse, 0x5, PT ;  /* 0x000000050300780c */ /* 0x040fe20003f25270 */
[----:B------:R-:W-:Y:S02]  /*1fe0*/  USEL UR4, URZ, 0x1, UP0 ;  /* 0x000000013f047887 */ /* 0x000fe40008000000 */
[----:B------:R-:W-:Y:S01]  /*1ff0*/  USEL UR10, UR10, URZ, UP0 ;  /* 0x0000003f0a0a7287 */ /* 0x000fe20008000000 */
[----:B------:R-:W-:-:S03]  /*2000*/  SEL R3, R3, RZ, P1 ;  /* 0x000000ff03037207 */ /* 0x000fc60000800000 */
[----:B------:R-:W-:Y:S01]  /*2010*/  LOP3.LUT R6, R6, UR4, RZ, 0x3c, !PT ;  /* 0x0000000406067c12 */ /* 0x000fe2000f8e3cff */
[----:B------:R-:W-:Y:S07]  /*2020*/  @P2 BRA `(.L_x_32) ;  /* 0xfffffffc00002947 */ /* 0x000fee000383ffff */
.L_x_25:
[----:B-12---:R-:W1:Y:S01]  /*2030*/  LDC R0, c[0x0][0x28c] ;  /* 0x0000a300ff007b82 */ /* 0x006e620000000800 */
[----:B------:R2:W-:Y:S01]  /*2040*/  SYNCS.ARRIVE.TRANS64.A1T0 RZ, [R160+UR45], RZ ;  /* 0x000000ffa0ff79a7 */ /* 0x0005e2000810002d */
[----:B-1----:R-:W-:-:S13]  /*2050*/  ISETP.GE.AND P1, PT, R0, 0x1, PT ;  /* 0x000000010000780c */ /* 0x002fda0003f26270 */
[----:B--2---:R-:W-:Y:S05]  /*2060*/  @!P1 BRA `(.L_x_33) ;  /* 0x0000000000449947 */ /* 0x004fea0003800000 */
[----:B------:R-:W-:Y:S05]  /*2070*/  @!P0 BRA `(.L_x_34) ;  /* 0x0000000000048947 */ /* 0x000fea0003800000 */
[----:B------:R-:W-:Y:S01]  /*2080*/  BPT.TRAP 0x1 ;  /* 0x000000040000795c */ /* 0x000fe20000300000 */
.L_x_34:
[----:B------:R-:W-:-:S13]  /*2090*/  ISETP.NE.AND P0, PT, R153, RZ, PT ;  /* 0x000000ff9900720c */ /* 0x000fda0003f05270 */
[----:B------:R-:W-:-:S05]  /*20a0*/  VOTEU.ANY UP0, P0 ;  /* 0x00000000003f7886 */ /* 0x000fca0000000100 */
[----:B------:R-:W-:-:S06]  /*20b0*/  @UP0 UIADD3 UR4, UR43, UR38, URZ ;  /* 0x000000262b040290 */ /* 0x000fcc000fffe03f */
[----:B------:R-:W-:Y:S02]  /*20c0*/  IMAD.U32 R4, RZ, RZ, UR4 ;  /* 0x00000004ff047e24 */ /* 0x000fe4000f8e00ff */
[----:B------:R-:W-:Y:S02]  /*20d0*/  IMAD.U32 R3, RZ, RZ, UR4 ;  /* 0x00000004ff037e24 */ /* 0x000fe4000f8e00ff */
[----:B------:R-:W-:-:S05]  /*20e0*/  @P0 IMAD.WIDE.U32 R4, R4, -0x33333333, RZ ;  /* 0xcccccccd04040825 */ /* 0x000fca00078e00ff */
[----:B------:R-:W-:-:S05]  /*20f0*/  @P0 SHF.R.U32.HI R0, RZ, 0x2, R5 ;  /* 0x00000002ff000819 */ /* 0x000fca0000011605 */
[----:B------:R-:W-:-:S05]  /*2100*/  @P0 IMAD R0, R0, -0x5, R3 ;  /* 0xfffffffb00000824 */ /* 0x000fca00078e0203 */
[----:B------:R-:W-:-:S05]  /*2110*/  @P0 LEA R0, R0, UR41, 0x3 ;  /* 0x0000002900000c11 */ /* 0x000fca000f8e18ff */
[----:B------:R-:W-:-:S05]  /*2120*/  @P0 VIADD R3, R0, 0x28 ;  /* 0x0000002800030836 */ /* 0x000fca0000000000 */
[----:B------:R-:W-:-:S04]  /*2130*/  @P0 PRMT R3, R152, 0x654, R3 ;  /* 0x0000065498030816 */ /* 0x000fc80000000003 */
[----:B------:R1:W-:Y:S01]  /*2140*/  @P0 SYNCS.ARRIVE.TRANS64.RED.A1T0 RZ, [R3+URZ], RZ ;  /* 0x000000ff03ff09a7 */ /* 0x0003e2000810043f */
[----:B------:R-:W-:-:S13]  /*2150*/  ISETP.GT.U32.AND P0, PT, R16, 0x1, PT ;  /* 0x000000011000780c */ /* 0x000fda0003f04070 */
[----:B-1----:R-:W-:Y:S05]  /*2160*/  @P0 BRA `(.L_x_33) ;  /* 0x0000000000040947 */ /* 0x002fea0003800000 */
[----:B------:R-:W-:Y:S01]  /*2170*/  BPT.TRAP 0x1 ;  /* 0x000000040000795c */ /* 0x000fe20000300000 */
.L_x_33:
[----:B------:R-:W-:Y:S01]  /*2180*/  SHF.L.U32 R0, R177, 0x1f, RZ ;  /* 0x0000001fb1007819 */ /* 0x000fe200000006ff */
[----:B------:R-:W-:Y:S01]  /*2190*/  UIADD3 UR38, UR44, UR38, URZ ;  /* 0x000000262c267290 */ /* 0x000fe2000fffe03f */
[----:B------:R-:W1:Y:S01]  /*21a0*/  LDC R7, c[0x0][0x288] ;  /* 0x0000a200ff077b82 */ /* 0x000e620000000800 */
[----:B------:R-:W-:Y:S01]  /*21b0*/  UISETP.GE.U32.AND UP1, UPT, UR44, 0x5, UPT ;  /* 0x000000052c00788c */ /* 0x000fe2000bf26070 */
[----:B------:R-:W-:Y:S01]  /*21c0*/  IMAD.SHL.U32 R8, R158, 0x2, RZ ;  /* 0x000000029e087824 */ /* 0x000fe200078e00ff */
[----:B------:R-:W-:Y:S02]  /*21d0*/  UISETP.GT.U32.AND UP0, UPT, UR38, 0x4, UPT ;  /* 0x000000042600788c */ /* 0x000fe4000bf04070 */
[----:B------:R-:W-:Y:S02]  /*21e0*/  UIMAD.WIDE.U32 UR4, UR38, -0x33333333, URZ ;  /* 0xcccccccd260478a5 */ /* 0x000fe4000f8e003f */
[----:B------:R-:W-:Y:S01]  /*21f0*/  UISETP.LT.U32.AND UP0, UPT, UR44, 0x5, UP0 ;  /* 0x000000052c00788c */ /* 0x000fe20008701070 */
[----:B------:R-:W2:Y:S01]  /*2200*/  SYNCS.PHASECHK.TRANS64.TRYWAIT P0, [R159+UR42+0x10], R0 ;  /* 0x000010009f0075a7 */ /* 0x000ea2000800016a */
[----:B------:R-:W-:Y:S01]  /*2210*/  USHF.R.U32.HI UR4, URZ, 0x2, UR5 ;  /* 0x000000023f047899 */ /* 0x000fe20008011605 */
[----:B------:R-:W-:Y:S01]  /*2220*/  SHF.R.S32.HI R9, RZ, 0x1f, R8 ;  /* 0x0000001fff097819 */ /* 0x000fe20000011408 */
[----:B------:R-:W-:-:S02]  /*2230*/  USEL UR6, URZ, 0x1, !UP0 ;  /* 0x000000013f067887 */ /* 0x000fc4000c000000 */
[----:B------:R-:W-:Y:S02]  /*2240*/  UIMAD UR38, UR4, -0x5, UR38 ;  /* 0xfffffffb042678a4 */ /* 0x000fe4000f8e0226 */
[----:B------:R-:W-:-:S04]  /*2250*/  ULOP3.LUT UR39, UR39, UR6, URZ, 0x3c, !UPT ;  /* 0x0000000627277292 */ /* 0x000fc8000f8e3c3f */
[----:B------:R-:W-:Y:S01]  /*2260*/  @UP1 ULOP3.LUT UR39, UR39, 0x1, UR4, 0x78, !UPT ;  /* 0x0000000127271892 */ /* 0x000fe2000f8e7804 */
[----:B-12---:R-:W-:Y:S11]  /*2270*/  @!P0 BRA `(.L_x_35) ;  /* 0x0000009400608947 */ /* 0x006ff60003800000 */
.L_x_318:
[----:B------:R-:W-:Y:S01]  /*2280*/  IMAD.SHL.U32 R6, R19, 0x40, RZ ;  /* 0x0000004013067824 */ /* 0x000fe200078e00ff */
[----:B------:R-:W-:Y:S01]  /*2290*/  ULDC UR6, c[0x0][0x284] ;  /* 0x0000a10000067ab9 */ /* 0x000fe20000000800 */
[----:B0-----:R-:W-:Y:S01]  /*22a0*/  IMAD.SHL.U32 R12, R22, 0x100, RZ ;  /* 0x00000100160c7824 */ /* 0x001fe200078e00ff */
[----:B------:R-:W-:Y:S01]  /*22b0*/  SHF.R.S32.HI R167, RZ, 0x1f, R2 ;  /* 0x0000001fffa77819 */ /* 0x000fe20000011402 */
[----:B------:R-:W-:Y:S01]  /*22c0*/  ULDC.64 UR4, c[0x0][0x5d0] ;  /* 0x0001740000047ab9 */ /* 0x000fe20000000a00 */
[----:B------:R-:W-:Y:S01]  /*22d0*/  ISETP.GE.AND P0, PT, R6, UR6, PT ;  /* 0x0000000606007c0c */ /* 0x000fe2000bf06270 */
[----:B------:R-:W-:Y:S01]  /*22e0*/  IMAD.WIDE.U32 R4, R2, UR4, R8 ;  /* 0x0000000402047c25 */ /* 0x000fe2000f8e0008 */
[----:B------:R-:W-:Y:S02]  /*22f0*/  SHF.R.S32.HI R13, RZ, 0x1f, R12 ;  /* 0x0000001fff0d7819 */ /* 0x000fe4000001140c */
[C---:B------:R-:W-:Y:S01]  /*2300*/  ISETP.GE.OR P0, PT, R12.reuse, R7, P0 ;  /* 0x000000070c00720c */ /* 0x040fe20000706670 */
[----:B------:R-:W-:Y:S01]  /*2310*/  IMAD R3, R167, UR4, RZ ;  /* 0x00000004a7037c24 */ /* 0x000fe2000f8e02ff */
[----:B------:R-:W-:-:S03]  /*2320*/  IADD3 R168, P1, R12, R4, RZ ;  /* 0x000000040ca87210 */ /* 0x000fc60007f3e0ff */
[----:B------:R-:W-:-:S05]  /*2330*/  IMAD R3, R2, UR5, R3 ;  /* 0x0000000502037c24 */ /* 0x000fca000f8e0203 */
[----:B------:R-:W-:-:S03]  /*2340*/  IADD3.X R169, R13, R5, R3, P1, !PT ;  /* 0x000000050da97210 */ /* 0x000fc60000ffe403 */
[----:B------:R-:W-:Y:S05]  /*2350*/  @P0 BRA `(.L_x_36) ;  /* 0x0000007c00000947 */ /* 0x000fea0003800000 */
[----:B------:R-:W0:Y:S01]  /*2360*/  LDC.64 R10, c[0x0][0x5c8] ;  /* 0x00017200ff0a7b82 */ /* 0x000e220000000a00 */
[----:B-----5:R-:W-:Y:S01]  /*2370*/  FSETP.NEU.AND P0, PT, R155, RZ, PT ;  /* 0x000000ff9b00720b */ /* 0x020fe20003f0d000 */
[----:B------:R-:W-:Y:S01]  /*2380*/  IMAD R3, R158, -0x2, R7 ;  /* 0xfffffffe9e037824 */ /* 0x000fe200078e0207 */
[----:B------:R-:W-:Y:S01]  /*2390*/  BSSY B0, `(.L_x_36) ;  /* 0x00007bc000007945 */ /* 0x000fe20003800000 */
[----:B------:R-:W-:-:S04]  /*23a0*/  IMAD.WIDE R164, R19, 0x40, R156 ;  /* 0x0000004013a47825 */ /* 0x000fc800078e029c */
[----:B-1----:R-:W-:Y:S02]  /*23b0*/  IMAD.IADD R0, R3, 0x1, -R12 ;  /* 0x0000000103007824 */ /* 0x002fe400078e0a0c */
[----:B------:R-:W-:-:S03]  /*23c0*/  IMAD.IADD R3, R163, 0x1, -R6 ;  /* 0x00000001a3037824 */ /* 0x000fc600078e0a06 */
[----:B------:R-:W-:-:S04]  /*23d0*/  ISETP.GT.AND P1, PT, R0, RZ, PT ;  /* 0x000000ff0000720c */ /* 0x000fc80003f24270 */
[----:B------:R-:W-:Y:S01]  /*23e0*/  ISETP.GT.AND P2, PT, R3, RZ, P1 ;  /* 0x000000ff0300720c */ /* 0x000fe20000f44270 */
[-C--:B0-----:R-:W-:Y:S02]  /*23f0*/  IMAD R4, R165, R10.reuse, RZ ;  /* 0x0000000aa5047224 */ /* 0x081fe400078e02ff */
[----:B------:R-:W-:-:S04]  /*2400*/  IMAD.WIDE.U32 R168, R164, R10, R168 ;  /* 0x0000000aa4a87225 */ /* 0x000fc800078e00a8 */
[----:B------:R-:W-:-:S04]  /*2410*/  IMAD R5, R164, R11, R4 ;  /* 0x0000000ba4057224 */ /* 0x000fc800078e0204 */
[----:B------:R-:W-:Y:S01]  /*2420*/  IMAD.IADD R179, R169, 0x1, R5 ;  /* 0x00000001a9b37824 */ /* 0x000fe200078e0205 */
[----:B------:R-:W-:Y:S06]  /*2430*/  @!P0 BRA `(.L_x_37) ;  /* 0x0000005400948947 */ /* 0x000fec0003800000 */
[----:B------:R-:W0:Y:S01]  /*2440*/  LDC.64 R20, c[0x0][0x5b8] ;  /* 0x00016e00ff147b82 */ /* 0x000e220000000a00 */
[----:B------:R-:W-:-:S07]  /*2450*/  ULDC.64 UR4, c[0x0][0x5c0] ;  /* 0x0001700000047ab9 */ /* 0x000fce0000000a00 */
[----:B------:R-:W1:Y:S08]  /*2460*/  LDC.64 R170, c[0x0][0x5b0] ;  /* 0x00016c00ffaa7b82 */ /* 0x000e700000000a00 */
[----:B------:R-:W2:Y:S01]  /*2470*/  LDC.64 R14, c[0x0][0x5a8] ;  /* 0x00016a00ff0e7b82 */ /* 0x000ea20000000a00 */
[-C--:B0-----:R-:W-:Y:S02]  /*2480*/  IMAD R6, R167, R20.reuse, RZ ;  /* 0x00000014a7067224 */ /* 0x081fe400078e02ff */
[----:B------:R-:W-:-:S04]  /*2490*/  IMAD.WIDE.U32 R4, R2, R20, R8 ;  /* 0x0000001402047225 */ /* 0x000fc800078e0008 */
[----:B------:R-:W-:Y:S01]  /*24a0*/  IMAD R169, R2, R21, R6 ;  /* 0x0000001502a97224 */ /* 0x000fe200078e0206 */
[----:B------:R-:W-:Y:S01]  /*24b0*/  IADD3 R166, P0, R12, R4, RZ ;  /* 0x000000040ca67210 */ /* 0x000fe20007f1e0ff */
[----:B-1----:R-:W-:-:S03]  /*24c0*/  IMAD R4, R165, R170, RZ ;  /* 0x000000aaa5047224 */ /* 0x002fc600078e02ff */
[----:B------:R-:W-:Y:S01]  /*24d0*/  IADD3.X R167, R13, R5, R169, P0, !PT ;  /* 0x000000050da77210 */ /* 0x000fe200007fe4a9 */
[C---:B------:R-:W-:Y:S02]  /*24e0*/  IMAD R21, R164.reuse, R171, R4 ;  /* 0x000000aba4157224 */ /* 0x040fe400078e0204 */
[----:B------:R-:W-:-:S04]  /*24f0*/  IMAD.WIDE.U32 R4, R164, R170, R166 ;  /* 0x000000aaa4047225 */ /* 0x000fc800078e00a6 */
[----:B------:R-:W-:Y:S01]  /*2500*/  IMAD.IADD R5, R5, 0x1, R21 ;  /* 0x0000000105057824 */ /* 0x000fe200078e0215 */
[----:B--2---:R-:W-:-:S04]  /*2510*/  LEA R6, P0, R4, R14, 0x2 ;  /* 0x0000000e04067211 */ /* 0x004fc800078010ff */
[----:B------:R-:W-:-:S05]  /*2520*/  LEA.HI.X R7, R4, R15, R5, 0x2, P0 ;  /* 0x0000000f04077211 */ /* 0x000fca00000f1405 */
[----:B------:R0:W2:Y:S01]  /*2530*/  @P2 LDG.E.LTC128B R19, desc[UR36][R6.64] ;  /* 0x0000002406132981 */ /* 0x0000a2000c1e1920 */
[----:B------:R-:W-:Y:S01]  /*2540*/  IMAD.WIDE.U32 R4, R164, R170, R12 ;  /* 0x000000aaa4047225 */ /* 0x000fe200078e000c */
[C---:B------:R-:W-:Y:S01]  /*2550*/  SHF.L.U64.HI R175, R170.reuse, 0x3, R171 ;  /* 0x00000003aaaf7819 */ /* 0x040fe200000102ab */
[----:B------:R-:W-:Y:S02]  /*2560*/  BSSY B1, `(.L_x_38) ;  /* 0x0000014000017945 */ /* 0x000fe40003800000 */
[----:B------:R-:W-:Y:S01]  /*2570*/  IMAD.SHL.U32 R174, R170, 0x8, RZ ;  /* 0x00000008aaae7824 */ /* 0x000fe200078e00ff */
[----:B------:R-:W-:-:S03]  /*2580*/  IADD3 R172, P0, R8, R4, RZ ;  /* 0x0000000408ac7210 */ /* 0x000fc60007f1e0ff */
[----:B------:R-:W-:Y:S01]  /*2590*/  IMAD.WIDE.U32 R174, R164, R170, R174 ;  /* 0x000000aaa4ae7225 */ /* 0x000fe200078e00ae */
[----:B------:R-:W-:Y:S02]  /*25a0*/  IADD3.X R173, R9, R21, R5, P0, !PT ;  /* 0x0000001509ad7210 */ /* 0x000fe400007fe405 */
[----:B------:R-:W-:Y:S01]  /*25b0*/  ISETP.GT.AND P0, PT, R0, 0x1, PT ;  /* 0x000000010000780c */ /* 0x000fe20003f04270 */
[----:B------:R-:W-:-:S04]  /*25c0*/  IMAD.WIDE.U32 R172, R2, R20, R172 ;  /* 0x0000001402ac7225 */ /* 0x000fc800078e00ac */
[----:B0-----:R-:W-:Y:S01]  /*25d0*/  IMAD.IADD R7, R169, 0x1, R173 ;  /* 0x00000001a9077824 */ /* 0x001fe200078e02ad */
[----:B------:R-:W-:-:S04]  /*25e0*/  LEA R6, P4, R172, R14, 0x2 ;  /* 0x0000000eac067211 */ /* 0x000fc800078810ff */
[----:B------:R-:W-:Y:S02]  /*25f0*/  LEA.HI.X R7, R172, R15, R7, 0x2, P4 ;  /* 0x0000000fac077211 */ /* 0x000fe400020f1407 */
[----:B--2---:R-:W-:-:S05]  /*2600*/  LOP3.LUT R4, R19, 0xffffe000, RZ, 0xc0, !PT ;  /* 0xffffe00013047812 */ /* 0x004fca00078ec0ff */
[----:B------:R-:W-:Y:S01]  /*2610*/  FMUL R5, R4, R155 ;  /* 0x0000009b04057220 */ /* 0x000fe20000400000 */
[----:B------:R-:W-:-:S03]  /*2620*/  LEA R4, P3, R168, UR4, 0x2 ;  /* 0x00000004a8047c11 */ /* 0x000fc6000f8610ff */
[----:B------:R-:W-:Y:S01]  /*2630*/  FFMA R165, R24, R154, R5 ;  /* 0x0000009a18a57223 */ /* 0x000fe20000000005 */
[----:B------:R-:W-:Y:S02]  /*2640*/  LEA.HI.X R5, R168, UR5, R179, 0x2, P3 ;  /* 0x00000005a8057c11 */ /* 0x000fe400098f14b3 */
[----:B------:R-:W-:Y:S02]  /*2650*/  ISETP.GT.AND P3, PT, R3, RZ, P0 ;  /* 0x000000ff0300720c */ /* 0x000fe40000764270 */
[----:B------:R-:W-:-:S05]  /*2660*/  F2FP.TF32.F32.PACK_B R165, R165 ;  /* 0x000000a5ffa5723e */ /* 0x000fca00024050ff */
[----:B------:R0:W-:Y:S06]  /*2670*/  @P2 STG.E desc[UR36][R4.64], R165 ;  /* 0x000000a504002986 */ /* 0x0001ec000c101924 */
[----:B------:R-:W-:Y:S05]  /*2680*/  @!P3 BRA `(.L_x_39) ;  /* 0x000000000004b947 */ /* 0x000fea0003800000 */
[----:B------:R1:W5:Y:S02]  /*2690*/  LDG.E.LTC128B R19, desc[UR36][R6.64+0x4] ;  /* 0x0000042406137981 */ /* 0x000364000c1e1920 */
.L_x_39:
[----:B------:R-:W-:Y:S05]  /*26a0*/  BSYNC B1 ;  /* 0x0000000000017941 */ /* 0x000fea0003800000 */
.L_x_38:
[----:B-----5:R-:W-:Y:S01]  /*26b0*/  LOP3.LUT R22, R19, 0xffffe000, RZ, 0xc0, !PT ;  /* 0xffffe00013167812 */ /* 0x020fe200078ec0ff */
[----:B------:R-:W-:Y:S01]  /*26c0*/  IMAD.IADD R171, R21, 0x1, R175 ;  /* 0x0000000115ab7824 */ /* 0x000fe200078e02af */
[----:B------:R-:W-:Y:S02]  /*26d0*/  IADD3 R21, P2, R166, R174, RZ ;  /* 0x000000aea6157210 */ /* 0x000fe40007f5e0ff */
[----:B------:R-:W-:Y:S01]  /*26e0*/  ISETP.GT.AND P1, PT, R3, 0x8, P1 ;  /* 0x000000080300780c */ /* 0x000fe20000f24270 */
[----:B------:R-:W-:Y:S02]  /*26f0*/  FMUL R22, R22, R155 ;  /* 0x0000009b16167220 */ /* 0x000fe40000400000 */
[----:B------:R-:W-:Y:S01]  /*2700*/  IMAD.X R166, R171, 0x1, R167, P2 ;  /* 0x00000001aba67824 */ /* 0x000fe200010e06a7 */
[----:B------:R-:W-:Y:S01]  /*2710*/  LEA R24, P2, R21, R14, 0x2 ;  /* 0x0000000e15187211 */ /* 0x000fe200078410ff */
[----:B0-----:R-:W-:-:S03]  /*2720*/  FFMA R165, R25, R154, R22 ;  /* 0x0000009a19a57223 */ /* 0x001fc60000000016 */
[----:B------:R-:W-:Y:S02]  /*2730*/  LEA.HI.X R25, R21, R15, R166, 0x2, P2 ;  /* 0x0000000f15197211 */ /* 0x000fe400010f14a6 */
[----:B------:R-:W-:-:S05]  /*2740*/  F2FP.TF32.F32.PACK_B R165, R165 ;  /* 0x000000a5ffa5723e */ /* 0x000fca00024050ff */
[----:B------:R0:W-:Y:S04]  /*2750*/  @P3 STG.E desc[UR36][R4.64+0x4], R165 ;  /* 0x000004a504003986 */ /* 0x0001e8000c101924 */
[----:B------:R-:W2:Y:S01]  /*2760*/  @P1 LDG.E.LTC128B R19, desc[UR36][R24.64] ;  /* 0x0000002418131981 */ /* 0x000ea2000c1e1920 */
[----:B------:R-:W-:Y:S01]  /*2770*/  IADD3 R8, P2, P3, R8, R174, R12 ;  /* 0x000000ae08087210 */ /* 0x000fe20007b5e00c */
[----:B------:R-:W-:Y:S01]  /*2780*/  BSSY B1, `(.L_x_40) ;  /* 0x0000011000017945 */ /* 0x000fe20003800000 */
[C---:B------:R-:W-:Y:S02]  /*2790*/  SHF.L.U64.HI R11, R10.reuse, 0x5, R11 ;  /* 0x000000050a0b7819 */ /* 0x040fe4000001020b */
[----:B------:R-:W-:Y:S02]  /*27a0*/  IADD3.X R9, R9, R171, R13, P2, P3 ;  /* 0x000000ab09097210 */ /* 0x000fe400017e640d */
[----:B------:R-:W-:-:S02]  /*27b0*/  LEA R10, P2, R10, R4, 0x5 ;  /* 0x000000040a0a7211 */ /* 0x000fc400078428ff */
[----:B------:R-:W-:Y:S01]  /*27c0*/  ISETP.GT.AND P0, PT, R3, 0x8, P0 ;  /* 0x000000080300780c */ /* 0x000fe20000704270 */
[----:B------:R-:W-:-:S04]  /*27d0*/  IMAD.WIDE.U32 R20, R2, R20, R8 ;  /* 0x0000001402147225 */ /* 0x000fc800078e0008 */
[----:B------:R-:W-:Y:S01]  /*27e0*/  IMAD.X R11, R11, 0x1, R5, P2 ;  /* 0x000000010b0b7824 */ /* 0x000fe200010e0605 */
[----:B------:R-:W-:Y:S01]  /*27f0*/  LEA R8, P3, R20, R14, 0x2 ;  /* 0x0000000e14087211 */ /* 0x000fe200078610ff */
[----:B------:R-:W-:-:S05]  /*2800*/  IMAD.IADD R2, R169, 0x1, R21 ;  /* 0x00000001a9027824 */ /* 0x000fca00078e0215 */
[----:B------:R-:W-:Y:S02]  /*2810*/  LEA.HI.X R9, R20, R15, R2, 0x2, P3 ;  /* 0x0000000f14097211 */ /* 0x000fe400018f1402 */
[----:B--2---:R-:W-:-:S05]  /*2820*/  LOP3.LUT R12, R19, 0xffffe000, RZ, 0xc0, !PT ;  /* 0xffffe000130c7812 */ /* 0x004fca00078ec0ff */
[----:B------:R-:W-:-:S04]  /*2830*/  FMUL R13, R12, R155 ;  /* 0x0000009b0c0d7220 */ /* 0x000fc80000400000 */
[----:B------:R-:W-:-:S05]  /*2840*/  FFMA R13, R26, R154, R13 ;  /* 0x0000009a1a0d7223 */ /* 0x000fca000000000d */
[----:B------:R-:W-:-:S05]  /*2850*/  F2FP.TF32.F32.PACK_B R13, R13 ;  /* 0x0000000dff0d723e */ /* 0x000fca00024050ff */
[----:B------:R0:W-:Y:S01]  /*2860*/  @P1 STG.E desc[UR36][R10.64], R13 ;  /* 0x0000000d0a001986 */ /* 0x0001e2000c101924 */
[----:B------:R-:W-:Y:S05]  /*2870*/  @!P0 BRA `(.L_x_41) ;  /* 0x0000000000048947 */ /* 0x000fea0003800000 */
[----:B------:R2:W5:Y:S02]  /*2880*/  LDG.E.LTC128B R19, desc[UR36][R8.64+0x4] ;  /* 0x0000042408137981 */ /* 0x000564000c1e1920 */
.L_x_41:
[----:B------:R-:W-:Y:S05]  /*2890*/  BSYNC B1 ;  /* 0x0000000000017941 */ /* 0x000fea0003800000 */
.L_x_40:
[----:B-----5:R-:W-:Y:S01]  /*28a0*/  LOP3.LUT R2, R19, 0xffffe000, RZ, 0xc0, !PT ;  /* 0xffffe00013027812 */ /* 0x020fe200078ec0ff */
[----:B------:R-:W-:Y:S01]  /*28b0*/  BSSY B1, `(.L_x_42) ;  /* 0x0000009000017945 */ /* 0x000fe20003800000 */
[----:B------:R-:W-:-:S03]  /*28c0*/  ISETP.GT.AND P1, PT, R0, 0x8, PT ;  /* 0x000000080000780c */ /* 0x000fc60003f24270 */
[----:B------:R-:W-:Y:S01]  /*28d0*/  FMUL R2, R2, R155 ;  /* 0x0000009b02027220 */ /* 0x000fe20000400000 */
[----:B------:R-:W-:-:S03]  /*28e0*/  ISETP.GT.AND P2, PT, R3, RZ, P1 ;  /* 0x000000ff0300720c */ /* 0x000fc60000f44270 */
[----:B------:R-:W-:-:S05]  /*28f0*/  FFMA R27, R27, R154, R2 ;  /* 0x0000009a1b1b7223 */ /* 0x000fca0000000002 */
[----:B------:R-:W-:-:S05]  /*2900*/  F2FP.TF32.F32.PACK_B R27, R27 ;  /* 0x0000001bff1b723e */ /* 0x000fca00024050ff */
[----:B------:R3:W-:Y:S01]  /*2910*/  @P0 STG.E desc[UR36][R10.64+0x4], R27 ;  /* 0x0000041b0a000986 */ /* 0x0007e2000c101924 */
[----:B------:R-:W-:Y:S05]  /*2920*/  @!P2 BRA `(.L_x_43) ;  /* 0x000000000004a947 */ /* 0x000fea0003800000 */
[----:B------:R4:W5:Y:S02]  /*2930*/  LDG.E.LTC128B R19, desc[UR36][R6.64+0x20] ;  /* 0x0000202406137981 */ /* 0x000964000c1e1920 */
.L_x_43:
[----:B------:R-:W-:Y:S05]  /*2940*/  BSYNC B1 ;  /* 0x0000000000017941 */ /* 0x000fea0003800000 */
.L_x_42:
[----:B-----5:R-:W-:Y:S01]  /*2950*/  LOP3.LUT R2, R19, 0xffffe000, RZ, 0xc0, !PT ;  /* 0xffffe00013027812 */ /* 0x020fe200078ec0ff */
[----:B------:R-:W-:Y:S01]  /*2960*/  BSSY B1, `(.L_x_44) ;  /* 0x0000009000017945 */ /* 0x000fe20003800000 */
[----:B------:R-:W-:-:S03]  /*2970*/  ISETP.GT.AND P0, PT, R0, 0x9, PT ;  /* 0x000000090000780c */ /* 0x000fc60003f04270 */
[----:B0-----:R-:W-:Y:S01]  /*2980*/  FMUL R13, R2, R155 ;  /* 0x0000009b020d7220 */ /* 0x001fe20000400000 */
[----:B------:R-:W-:-:S03]  /*2990*/  ISETP.GT.AND P3, PT, R3, RZ, P0 ;  /* 0x000000ff0300720c */ /* 0x000fc60000764270 */
[----:B------:R-:W-:-:S05]  /*29a0*/  FFMA R13, R28, R154, R13 ;  /* 0x0000009a1c0d7223 */ /* 0x000fca000000000d */
[----:B------:R-:W-:-:S05]  /*29b0*/  F2FP.TF32.F32.PACK_B R13, R13 ;  /* 0x0000000dff0d723e */ /* 0x000fca00024050ff */
[----:B------:R0:W-:Y:S01]  /*29c0*/  @P2 STG.E desc[UR36][R4.64+0x20], R13 ;  /* 0x0000200d04002986 */ /* 0x0001e2000c101924 */
[----:B------:R-:W-:Y:S05]  /*29d0*/  @!P3 BRA `(.L_x_45) ;  /* 0x000000000004b947 */ /* 0x000fea0003800000 */
[----:B------:R0:W5:Y:S02]  /*29e0*/  LDG.E.LTC128B R19, desc[UR36][R6.64+0x24] ;  /* 0x0000242406137981 */ /* 0x000164000c1e1920 */
.L_x_45:
[----:B------:R-:W-:Y:S05]  /*29f0*/  BSYNC B1 ;  /* 0x0000000000017941 */ /* 0x000fea0003800000 */
.L_x_44:
[----:B-----5:R-:W-:Y:S01]  /*2a00*/  LOP3.LUT R2, R19, 0xffffe000, RZ, 0xc0, !PT ;  /* 0xffffe00013027812 */ /* 0x020fe200078ec0ff */
[----:B------:R-:W-:Y:S01]  /*2a10*/  BSSY B1, `(.L_x_46) ;  /* 0x0000008000017945 */ /* 0x000fe20003800000 */
[----:B------:R-:W-:-:S03]  /*2a20*/  ISETP.GT.AND P1, PT, R3, 0x8, P1 ;  /* 0x000000080300780c */ /* 0x000fc60000f24270 */
[----:B------:R-:W-:-:S04]  /*2a30*/  FMUL R2, R2, R155 ;  /* 0x0000009b02027220 */ /* 0x000fc80000400000 */
[----:B------:R-:W-:-:S05]  /*2a40*/  FFMA R29, R29, R154, R2 ;  /* 0x0000009a1d1d7223 */ /* 0x000fca0000000002 */
[----:B------:R-:W-:-:S05]  /*2a50*/  F2FP.TF32.F32.PACK_B R29, R29 ;  /* 0x0000001dff1d723e */ /* 0x000fca00024050ff */
[----:B------:R0:W-:Y:S01]  /*2a60*/  @P3 STG.E desc[UR36][R4.64+0x24], R29 ;  /* 0x0000241d04003986 */ /* 0x0001e2000c101924 */
[----:B------:R-:W-:Y:S05]  /*2a70*/  @!P1 BRA `(.L_x_47) ;  /* 0x0000000000049947 */ /* 0x000fea0003800000 */
[----:B------:R0:W5:Y:S02]  /*2a80*/  LDG.E.LTC128B R19, desc[UR36][R8.64+0x20] ;  /* 0x0000202408137981 */ /* 0x000164000c1e1920 */
.L_x_47:
[----:B------:R-:W-:Y:S05]  /*2a90*/  BSYNC B1 ;  /* 0x0000000000017941 */ /* 0x000fea0003800000 */
.L_x_46:
[----:B-----5:R-:W-:Y:S01]  /*2aa0*/  LOP3.LUT R2, R19, 0xffffe000, RZ, 0xc0, !PT ;  /* 0xffffe00013027812 */ /* 0x020fe200078ec0ff */
[----:B------:R-:W-:Y:S01]  /*2ab0*/  BSSY B1, `(.L_x_48) ;  /* 0x0000008000017945 */ /* 0x000fe20003800000 */
[----:B------:R-:W-:-:S03]  /*2ac0*/  ISETP.GT.AND P0, PT, R3, 0x8, P0 ;  /* 0x000000080300780c */ /* 0x000fc60000704270 */
[----:B0-----:R-:W-:-:S04]  /*2ad0*/  FMUL R13, R2, R155 ;  /* 0x0000009b020d7220 */ /* 0x001fc80000400000 */
[----:B------:R-:W-:-:S05]  /*2ae0*/  FFMA R13, R30, R154, R13 ;  /* 0x0000009a1e0d7223 */ /* 0x000fca000000000d */
[----:B------:R-:W-:-:S05]  /*2af0*/  F2FP.TF32.F32.PACK_B R13, R13 ;  /* 0x0000000dff0d723e */ /* 0x000fca00024050ff */
[----:B------:R0:W-:Y:S01]  /*2b00*/  @P1 STG.E desc[UR36][R10.64+0x20], R13 ;  /* 0x0000200d0a001986 */ /* 0x0001e2000c101924 */
[----:B------:R-:W-:Y:S05]  /*2b10*/  @!P0 BRA `(.L_x_49) ;  /* 0x0000000000048947 */ /* 0x000fea0003800000 */
[----:B------:R0:W5:Y:S02]  /*2b20*/  LDG.E.LTC128B R19, desc[UR36][R8.64+0x24] ;  /* 0x0000242408137981 */ /* 0x000164000c1e1920 */
.L_x_49:
[----:B------:R-:W-:Y:S05]  /*2b30*/  BSYNC B1 ;  /* 0x0000000000017941 */ /* 0x000fea0003800000 */
.L_x_48:
        /* <DEDUP_REMOVED lines=10> */
.L_x_51:
[----:B------:R-:W-:Y:S05]  /*2be0*/  BSYNC B1 ;  /* 0x0000000000017941 */ /* 0x000fea0003800000 */
.L_x_50:
        /* <DEDUP_REMOVED lines=10> */
.L_x_53:
[----:B------:R-:W-:Y:S05]  /*2c90*/  BSYNC B1 ;  /* 0x0000000000017941 */ /* 0x000fea0003800000 */
.L_x_52:
        /* <DEDUP_REMOVED lines=9> */
.L_x_55:
[----:B------:R-:W-:Y:S05]  /*2d30*/  BSYNC B1 ;  /* 0x0000000000017941 */ /* 0x000fea0003800000 */
.L_x_54:
        /* <DEDUP_REMOVED lines=9> */
.L_x_57:
[----:B------:R-:W-:Y:S05]  /*2dd0*/  BSYNC B1 ;  /* 0x0000000000017941 */ /* 0x000fea0003800000 */
.L_x_56:
        /* <DEDUP_REMOVED lines=10> */
.L_x_59:
[----:B------:R-:W-:Y:S05]  /*2e80*/  BSYNC B1 ;  /* 0x0000000000017941 */ /* 0x000fea0003800000 */
.L_x_58:
        /* <DEDUP_REMOVED lines=10> */
.L_x_61:
[----:B------:R-:W-:Y:S05]  /*2f30*/  BSYNC B1 ;  /* 0x0000000000017941 */ /* 0x000fea0003800000 */
.L_x_60:
        /* <DEDUP_REMOVED lines=9> */
.L_x_63:
[----:B------:R-:W-:Y:S05]  /*2fd0*/  BSYNC B1 ;  /* 0x0000000000017941 */ /* 0x000fea0003800000 */
.L_x_62:
        /* <DEDUP_REMOVED lines=9> */
.L_x_65:
[----:B------:R-:W-:Y:S05]  /*3070*/  BSYNC B1 ;  /* 0x0000000000017941 */ /* 0x000fea0003800000 */
.L_x_64:
        /* <DEDUP_REMOVED lines=10> */
.L_x_67:
[----:B------:R-:W-:Y:S05]  /*3120*/  BSYNC B1 ;  /* 0x0000000000017941 */ /* 0x000fea0003800000 */
.L_x_66:
        /* <DEDUP_REMOVED lines=10> */
.L_x_69:
[----:B------:R-:W-:Y:S05]  /*31d0*/  BSYNC B1 ;  /* 0x0000000000017941 */ /* 0x000fea0003800000 */
.L_x_68:
        /* <DEDUP_REMOVED lines=9> */
.L_x_71:
[----:B------:R-:W-:Y:S05]  /*3270*/  BSYNC B1 ;  /* 0x0000000000017941 */ /* 0x000fea0003800000 */
.L_x_70:
        /* <DEDUP_REMOVED lines=9> */
.L_x_73:
[----:B------:R-:W-:Y:S05]  /*3310*/  BSYNC B1 ;  /* 0x0000000000017941 */ /* 0x000fea0003800000 */
.L_x_72:
        /* <DEDUP_REMOVED lines=10> */
.L_x_75:
[----:B------:R-:W-:Y:S05]  /*33c0*/  BSYNC B1 ;  /* 0x0000000000017941 */ /* 0x000fea0003800000 */
.L_x_74:
        /* <DEDUP_REMOVED lines=10> */
.L_x_77:
[----:B------:R-:W-:Y:S05]  /*3470*/  BSYNC B1 ;  /* 0x0000000000017941 */ /* 0x000fea0003800000 */
.L_x_76:
        /* <DEDUP_REMOVED lines=9> */
.L_x_79:
[----:B------:R-:W-:Y:S05]  /*3510*/  BSYNC B1 ;  /* 0x0000000000017941 */ /* 0x000fea0003800000 */
.L_x_78:
        /* <DEDUP_REMOVED lines=9> */
.L_x_81:
[----:B------:R-:W-:Y:S05]  /*35b0*/  BSYNC B1 ;  /* 0x0000000000017941 */ /* 0x000fea0003800000 */
.L_x_80:
        /* <DEDUP_REMOVED lines=10> */
.L_x_83:
[----:B------:R-:W-:Y:S05]  /*3660*/  BSYNC B1 ;  /* 0x0000000000017941 */ /* 0x000fea0003800000 */
.L_x_82:
        /* <DEDUP_REMOVED lines=10> */
.L_x_85:
[----:B------:R-:W-:Y:S05]  /*3710*/  BSYNC B1 ;  /* 0x0000000000017941 */ /* 0x000fea0003800000 */
.L_x_84:
        /* <DEDUP_REMOVED lines=9> */
.L_x_87:
[----:B------:R-:W-:Y:S05]  /*37b0*/  BSYNC B1 ;  /* 0x0000000000017941 */ /* 0x000fea0003800000 */
.L_x_86:
        /* <DEDUP_REMOVED lines=9> */
.L_x_89:
[----:B------:R-:W-:Y:S05]  /*3850*/  BSYNC B1 ;  /* 0x0000000000017941 */ /* 0x000fea0003800000 */
.L_x_88:
        /* <DEDUP_REMOVED lines=10> */
.L_x_91:
[----:B------:R-:W-:Y:S05]  /*3900*/  BSYNC B1 ;  /* 0x0000000000017941 */ /* 0x000fea0003800000 */
.L_x_90:
        /* <DEDUP_REMOVED lines=10> */
.L_x_93:
[----:B------:R-:W-:Y:S05]  /*39b0*/  BSYNC B1 ;  /* 0x0000000000017941 */ /* 0x000fea0003800000 */
.L_x_92:
        /* <DEDUP_REMOVED lines=9> */
.L_x_95:
[----:B------:R-:W-:Y:S05]  /*3a50*/  BSYNC B1 ;  /* 0x0000000000017941 */ /* 0x000fea0003800000 */
.L_x_94:
        /* <DEDUP_REMOVED lines=9> */
.L_x_97:
[----:B------:R-:W-:Y:S05]  /*3af0*/  BSYNC B1 ;  /* 0x0000000000017941 */ /* 0x000fea0003800000 */
.L_x_96:
        /* <DEDUP_REMOVED lines=10> */
.L_x_99:
[----:B------:R-:W-:Y:S05]  /*3ba0*/  BSYNC B1 ;  /* 0x0000000000017941 */ /* 0x000fea0003800000 */
.L_x_98:
        /* <DEDUP_REMOVED lines=10> */
.L_x_101:
[----:B------:R-:W-:Y:S05]  /*3c50*/  BSYNC B1 ;  /* 0x0000000000017941 */ /* 0x000fea0003800000 */
.L_x_100:
        /* <DEDUP_REMOVED lines=9> */
.L_x_103:
[----:B------:R-:W-:Y:S05]  /*3cf0*/  BSYNC B1 ;  /* 0x0000000000017941 */ /* 0x000fea0003800000 */
.L_x_102:
        /* <DEDUP_REMOVED lines=9> */
.L_x_105:
[----:B------:R-:W-:Y:S05]  /*3d90*/  BSYNC B1 ;  /* 0x0000000000017941 */ /* 0x000fea0003800000 */
.L_x_104:
        /* <DEDUP_REMOVED lines=10> */
.L_x_107:
[----:B------:R-:W-:Y:S05]  /*3e40*/  BSYNC B1 ;  /* 0x0000000000017941 */ /* 0x000fea0003800000 */
.L_x_106:
        /* <DEDUP_REMOVED lines=10> */
.L_x_109:
[----:B------:R-:W-:Y:S05]  /*3ef0*/  BSYNC B1 ;  /* 0x0000000000017941 */ /* 0x000fea0003800000 */
.L_x_108:
        /* <DEDUP_REMOVED lines=9> */
.L_x_111:
[----:B------:R-:W-:Y:S05]  /*3f90*/  BSYNC B1 ;  /* 0x0000000000017941 */ /* 0x000fea0003800000 */
.L_x_110:
        /* <DEDUP_REMOVED lines=9> */
.L_x_113:
[----:B------:R-:W-:Y:S05]  /*4030*/  BSYNC B1 ;  /* 0x0000000000017941 */ /* 0x000fea0003800000 */
.L_x_112:
        /* <DEDUP_REMOVED lines=10> */
.L_x_115:
[----:B------:R-:W-:Y:S05]  /*40e0*/  BSYNC B1 ;  /* 0x0000000000017941 */ /* 0x000fea0003800000 */
.L_x_114:
        /* <DEDUP_REMOVED lines=10> */
.L_x_117:
[----:B------:R-:W-:Y:S05]  /*4190*/  BSYNC B1 ;  /* 0x0000000000017941 */ /* 0x000fea0003800000 */
.L_x_116:
        /* <DEDUP_REMOVED lines=9> */
.L_x_119:
[----:B------:R-:W-:Y:S05]  /*4230*/  BSYNC B1 ;  /* 0x0000000000017941 */ /* 0x000fea0003800000 */
.L_x_118:
        /* <DEDUP_REMOVED lines=9> */
.L_x_121:
[----:B------:R-:W-:Y:S05]  /*42d0*/  BSYNC B1 ;  /* 0x0000000000017941 */ /* 0x000fea0003800000 */
.L_x_120:
        /* <DEDUP_REMOVED lines=10> */
.L_x_123:
[----:B------:R-:W-:Y:S05]  /*4380*/  BSYNC B1 ;  /* 0x0000000000017941 */ /* 0x000fea0003800000 */
.L_x_122:
        /* <DEDUP_REMOVED lines=10> */
.L_x_125:
[----:B------:R-:W-:Y:S05]  /*4430*/  BSYNC B1 ;  /* 0x0000000000017941 */ /* 0x000fea0003800000 */
.L_x_124:
        /* <DEDUP_REMOVED lines=9> */
.L_x_127:
[----:B------:R-:W-:Y:S05]  /*44d0*/  BSYNC B1 ;  /* 0x0000000000017941 */ /* 0x000fea0003800000 */
.L_x_126:
        /* <DEDUP_REMOVED lines=9> */
.L_x_129:
[----:B------:R-:W-:Y:S05]  /*4570*/  BSYNC B1 ;  /* 0x0000000000017941 */ /* 0x000fea0003800000 */
.L_x_128:
        /* <DEDUP_REMOVED lines=10> */
.L_x_131:
[----:B------:R-:W-:Y:S05]  /*4620*/  BSYNC B1 ;  /* 0x0000000000017941 */ /* 0x000fea0003800000 */
.L_x_130:
        /* <DEDUP_REMOVED lines=10> */
.L_x_133:
[----:B------:R-:W-:Y:S05]  /*46d0*/  BSYNC B1 ;  /* 0x0000000000017941 */ /* 0x000fea0003800000 */
.L_x_132:
        /* <DEDUP_REMOVED lines=9> */
.L_x_135:
[----:B------:R-:W-:Y:S05]  /*4770*/  BSYNC B1 ;  /* 0x0000000000017941 */ /* 0x000fea0003800000 */
.L_x_134:
        /* <DEDUP_REMOVED lines=9> */
.L_x_137:
[----:B------:R-:W-:Y:S05]  /*4810*/  BSYNC B1 ;  /* 0x0000000000017941 */ /* 0x000fea0003800000 */
.L_x_136:
        /* <DEDUP_REMOVED lines=10> */
.L_x_139:
[----:B------:R-:W-:Y:S05]  /*48c0*/  BSYNC B1 ;  /* 0x0000000000017941 */ /* 0x000fea0003800000 */
.L_x_138:
        /* <DEDUP_REMOVED lines=10> */
.L_x_141:
[----:B------:R-:W-:Y:S05]  /*4970*/  BSYNC B1 ;  /* 0x0000000000017941 */ /* 0x000fea0003800000 */
.L_x_140:
        /* <DEDUP_REMOVED lines=9> */
.L_x_143:
[----:B------:R-:W-:Y:S05]  /*4a10*/  BSYNC B1 ;  /* 0x0000000000017941 */ /* 0x000fea0003800000 */
.L_x_142:
        /* <DEDUP_REMOVED lines=9> */
.L_x_145:
[----:B------:R-:W-:Y:S05]  /*4ab0*/  BSYNC B1 ;  /* 0x0000000000017941 */ /* 0x000fea0003800000 */
.L_x_144:
        /* <DEDUP_REMOVED lines=10> */
.L_x_147:
[----:B------:R-:W-:Y:S05]  /*4b60*/  BSYNC B1 ;  /* 0x0000000000017941 */ /* 0x000fea0003800000 */
.L_x_146:
        /* <DEDUP_REMOVED lines=10> */
.L_x_149:
[----:B------:R-:W-:Y:S05]  /*4c10*/  BSYNC B1 ;  /* 0x0000000000017941 */ /* 0x000fea0003800000 */
.L_x_148:
        /* <DEDUP_REMOVED lines=9> */
.L_x_151:
[----:B------:R-:W-:Y:S05]  /*4cb0*/  BSYNC B1 ;  /* 0x0000000000017941 */ /* 0x000fea0003800000 */
.L_x_150:
        /* <DEDUP_REMOVED lines=9> */
.L_x_153:
[----:B------:R-:W-:Y:S05]  /*4d50*/  BSYNC B1 ;  /* 0x0000000000017941 */ /* 0x000fea0003800000 */
.L_x_152:
        /* <DEDUP_REMOVED lines=10> */
.L_x_155:
[----:B------:R-:W-:Y:S05]  /*4e00*/  BSYNC B1 ;  /* 0x0000000000017941 */ /* 0x000fea0003800000 */
.L_x_154:
        /* <DEDUP_REMOVED lines=10> */
.L_x_157:
[----:B------:R-:W-:Y:S05]  /*4eb0*/  BSYNC B1 ;  /* 0x0000000000017941 */ /* 0x000fea0003800000 */
.L_x_156:
        /* <DEDUP_REMOVED lines=9> */
.L_x_159:
[----:B------:R-:W-:Y:S05]  /*4f50*/  BSYNC B1 ;  /* 0x0000000000017941 */ /* 0x000fea0003800000 */
.L_x_158:
        /* <DEDUP_REMOVED lines=9> */
.L_x_161:
[----:B------:R-:W-:Y:S05]  /*4ff0*/  BSYNC B1 ;  /* 0x0000000000017941 */ /* 0x000fea0003800000 */
.L_x_160:
        /* <DEDUP_REMOVED lines=10> */
.L_x_163:
[----:B------:R-:W-:Y:S05]  /*50a0*/  BSYNC B1 ;  /* 0x0000000000017941 */ /* 0x000fea0003800000 */
.L_x_162:
        /* <DEDUP_REMOVED lines=10> */
.L_x_165:
[----:B------:R-:W-:Y:S05]  /*5150*/  BSYNC B1 ;  /* 0x0000000000017941 */ /* 0x000fea0003800000 */
.L_x_164:
        /* <DEDUP_REMOVED lines=9> */
.L_x_167:
[----:B------:R-:W-:Y:S05]  /*51f0*/  BSYNC B1 ;  /* 0x0000000000017941 */ /* 0x000fea0003800000 */
.L_x_166:
        /* <DEDUP_REMOVED lines=9> */
.L_x_169:
[----:B------:R-:W-:Y:S05]  /*5290*/  BSYNC B1 ;  /* 0x0000000000017941 */ /* 0x000fea0003800000 */
.L_x_168:
        /* <DEDUP_REMOVED lines=10> */
.L_x_171:
[----:B------:R-:W-:Y:S05]  /*5340*/  BSYNC B1 ;  /* 0x0000000000017941 */ /* 0x000fea0003800000 */
.L_x_170:
        /* <DEDUP_REMOVED lines=10> */
.L_x_173:
[----:B------:R-:W-:Y:S05]  /*53f0*/  BSYNC B1 ;  /* 0x0000000000017941 */ /* 0x000fea0003800000 */
.L_x_172:
        /* <DEDUP_REMOVED lines=9> */
.L_x_175:
[----:B------:R-:W-:Y:S05]  /*5490*/  BSYNC B1 ;  /* 0x0000000000017941 */ /* 0x000fea0003800000 */
.L_x_174:
        /* <DEDUP_REMOVED lines=9> */
.L_x_177:
[----:B------:R-:W-:Y:S05]  /*5530*/  BSYNC B1 ;  /* 0x0000000000017941 */ /* 0x000fea0003800000 */
.L_x_176:
        /* <DEDUP_REMOVED lines=10> */
.L_x_179:
[----:B------:R-:W-:Y:S05]  /*55e0*/  BSYNC B1 ;  /* 0x0000000000017941 */ /* 0x000fea0003800000 */
.L_x_178:
        /* <DEDUP_REMOVED lines=10> */
.L_x_181:
[----:B------:R-:W-:Y:S05]  /*5690*/  BSYNC B1 ;  /* 0x0000000000017941 */ /* 0x000fea0003800000 */
.L_x_180:
        /* <DEDUP_REMOVED lines=9> */
.L_x_183:
[----:B------:R-:W-:Y:S05]  /*5730*/  BSYNC B1 ;  /* 0x0000000000017941 */ /* 0x000fea0003800000 */
.L_x_182:
        /* <DEDUP_REMOVED lines=9> */
.L_x_185:
[----:B------:R-:W-:Y:S05]  /*57d0*/  BSYNC B1 ;  /* 0x0000000000017941 */ /* 0x000fea0003800000 */
.L_x_184:
        /* <DEDUP_REMOVED lines=10> */
.L_x_187:
[----:B------:R-:W-:Y:S05]  /*5880*/  BSYNC B1 ;  /* 0x0000000000017941 */ /* 0x000fea0003800000 */
.L_x_186:
        /* <DEDUP_REMOVED lines=10> */
.L_x_189:
[----:B------:R-:W-:Y:S05]  /*5930*/  BSYNC B1 ;  /* 0x0000000000017941 */ /* 0x000fea0003800000 */
.L_x_188:
        /* <DEDUP_REMOVED lines=9> */
.L_x_191:
[----:B------:R-:W-:Y:S05]  /*59d0*/  BSYNC B1 ;  /* 0x0000000000017941 */ /* 0x000fea0003800000 */
.L_x_190:
        /* <DEDUP_REMOVED lines=9> */
.L_x_193:
[----:B------:R-:W-:Y:S05]  /*5a70*/  BSYNC B1 ;  /* 0x0000000000017941 */ /* 0x000fea0003800000 */
.L_x_192:
        /* <DEDUP_REMOVED lines=10> */
.L_x_195:
[----:B------:R-:W-:Y:S05]  /*5b20*/  BSYNC B1 ;  /* 0x0000000000017941 */ /* 0x000fea0003800000 */
.L_x_194:
        /* <DEDUP_REMOVED lines=10> */
.L_x_197:
[----:B------:R-:W-:Y:S05]  /*5bd0*/  BSYNC B1 ;  /* 0x0000000000017941 */ /* 0x000fea0003800000 */
.L_x_196:
        /* <DEDUP_REMOVED lines=9> */
.L_x_199:
[----:B------:R-:W-:Y:S05]  /*5c70*/  BSYNC B1 ;  /* 0x0000000000017941 */ /* 0x000fea0003800000 */
.L_x_198:
        /* <DEDUP_REMOVED lines=9> */
.L_x_201:
[----:B------:R-:W-:Y:S05]  /*5d10*/  BSYNC B1 ;  /* 0x0000000000017941 */ /* 0x000fea0003800000 */
.L_x_200:
        /* <DEDUP_REMOVED lines=10> */
.L_x_203:
[----:B------:R-:W-:Y:S05]  /*5dc0*/  BSYNC B1 ;  /* 0x0000000000017941 */ /* 0x000fea0003800000 */
.L_x_202:
        /* <DEDUP_REMOVED lines=10> */
.L_x_205:
[----:B------:R-:W-:Y:S05]  /*5e70*/  BSYNC B1 ;  /* 0x0000000000017941 */ /* 0x000fea0003800000 */
.L_x_204:
        /* <DEDUP_REMOVED lines=9> */
.L_x_207:
[----:B------:R-:W-:Y:S05]  /*5f10*/  BSYNC B1 ;  /* 0x0000000000017941 */ /* 0x000fea0003800000 */
.L_x_206:
        /* <DEDUP_REMOVED lines=9> */
.L_x_209:
[----:B------:R-:W-:Y:S05]  /*5fb0*/  BSYNC B1 ;  /* 0x0000000000017941 */ /* 0x000fea0003800000 */
.L_x_208:
        /* <DEDUP_REMOVED lines=10> */
.L_x_211:
[----:B------:R-:W-:Y:S05]  /*6060*/  BSYNC B1 ;  /* 0x0000000000017941 */ /* 0x000fea0003800000 */
.L_x_210:
        /* <DEDUP_REMOVED lines=10> */
.L_x_213:
[----:B------:R-:W-:Y:S05]  /*6110*/  BSYNC B1 ;  /* 0x0000000000017941 */ /* 0x000fea0003800000 */
.L_x_212:
        /* <DEDUP_REMOVED lines=9> */
.L_x_215:
[----:B------:R-:W-:Y:S05]  /*61b0*/  BSYNC B1 ;  /* 0x0000000000017941 */ /* 0x000fea0003800000 */
.L_x_214:
        /* <DEDUP_REMOVED lines=9> */
.L_x_217:
[----:B------:R-:W-:Y:S05]  /*6250*/  BSYNC B1 ;  /* 0x0000000000017941 */ /* 0x000fea0003800000 */
.L_x_216:
        /* <DEDUP_REMOVED lines=10> */
.L_x_219:
[----:B------:R-:W-:Y:S05]  /*6300*/  BSYNC B1 ;  /* 0x0000000000017941 */ /* 0x000fea0003800000 */
.L_x_218:
        /* <DEDUP_REMOVED lines=10> */
.L_x_221:
[----:B------:R-:W-:Y:S05]  /*63b0*/  BSYNC B1 ;  /* 0x0000000000017941 */ /* 0x000fea0003800000 */
.L_x_220:
        /* <DEDUP_REMOVED lines=9> */
.L_x_223:
[----:B------:R-:W-:Y:S05]  /*6450*/  BSYNC B1 ;  /* 0x0000000000017941 */ /* 0x000fea0003800000 */
.L_x_222:
        /* <DEDUP_REMOVED lines=9> */
.L_x_225:
[----:B------:R-:W-:Y:S05]  /*64f0*/  BSYNC B1 ;  /* 0x0000000000017941 */ /* 0x000fea0003800000 */
.L_x_224:
        /* <DEDUP_REMOVED lines=10> */
.L_x_227:
[----:B------:R-:W-:Y:S05]  /*65a0*/  BSYNC B1 ;  /* 0x0000000000017941 */ /* 0x000fea0003800000 */
.L_x_226:
        /* <DEDUP_REMOVED lines=10> */
.L_x_229:
[----:B------:R-:W-:Y:S05]  /*6650*/  BSYNC B1 ;  /* 0x0000000000017941 */ /* 0x000fea0003800000 */
.L_x_228:
        /* <DEDUP_REMOVED lines=9> */
.L_x_231:
[----:B------:R-:W-:Y:S05]  /*66f0*/  BSYNC B1 ;  /* 0x0000000000017941 */ /* 0x000fea0003800000 */
.L_x_230:
        /* <DEDUP_REMOVED lines=9> */
.L_x_233:
[----:B------:R-:W-:Y:S05]  /*6790*/  BSYNC B1 ;  /* 0x0000000000017941 */ /* 0x000fea0003800000 */
.L_x_232:
        /* <DEDUP_REMOVED lines=10> */
.L_x_235:
[----:B------:R-:W-:Y:S05]  /*6840*/  BSYNC B1 ;  /* 0x0000000000017941 */ /* 0x000fea0003800000 */
.L_x_234:
        /* <DEDUP_REMOVED lines=10> */
.L_x_237:
[----:B------:R-:W-:Y:S05]  /*68f0*/  BSYNC B1 ;  /* 0x0000000000017941 */ /* 0x000fea0003800000 */
.L_x_236:
        /* <DEDUP_REMOVED lines=9> */
.L_x_239:
[----:B------:R-:W-:Y:S05]  /*6990*/  BSYNC B1 ;  /* 0x0000000000017941 */ /* 0x000fea0003800000 */
.L_x_238:
        /* <DEDUP_REMOVED lines=9> */
.L_x_241:
[----:B------:R-:W-:Y:S05]  /*6a30*/  BSYNC B1 ;  /* 0x0000000000017941 */ /* 0x000fea0003800000 */
.L_x_240:
        /* <DEDUP_REMOVED lines=10> */
.L_x_243:
[----:B------:R-:W-:Y:S05]  /*6ae0*/  BSYNC B1 ;  /* 0x0000000000017941 */ /* 0x000fea0003800000 */
.L_x_242:
        /* <DEDUP_REMOVED lines=10> */
.L_x_245:
[----:B------:R-:W-:Y:S05]  /*6b90*/  BSYNC B1 ;  /* 0x0000000000017941 */ /* 0x000fea0003800000 */
.L_x_244:
        /* <DEDUP_REMOVED lines=9> */
.L_x_247:
[----:B------:R-:W-:Y:S05]  /*6c30*/  BSYNC B1 ;  /* 0x0000000000017941 */ /* 0x000fea0003800000 */
.L_x_246:
        /* <DEDUP_REMOVED lines=9> */
.L_x_249:
[----:B------:R-:W-:Y:S05]  /*6cd0*/  BSYNC B1 ;  /* 0x0000000000017941 */ /* 0x000fea0003800000 */
.L_x_248:
        /* <DEDUP_REMOVED lines=10> */
.L_x_251:
[----:B------:R-:W-:Y:S05]  /*6d80*/  BSYNC B1 ;  /* 0x0000000000017941 */ /* 0x000fea0003800000 */
.L_x_250:
        /* <DEDUP_REMOVED lines=10> */
.L_x_253:
[----:B------:R-:W-:Y:S05]  /*6e30*/  BSYNC B1 ;  /* 0x0000000000017941 */ /* 0x000fea0003800000 */
.L_x_252:
        /* <DEDUP_REMOVED lines=9> */
.L_x_255:
[----:B------:R-:W-:Y:S05]  /*6ed0*/  BSYNC B1 ;  /* 0x0000000000017941 */ /* 0x000fea0003800000 */
.L_x_254:
        /* <DEDUP_REMOVED lines=9> */
.L_x_257:
[----:B------:R-:W-:Y:S05]  /*6f70*/  BSYNC B1 ;  /* 0x0000000000017941 */ /* 0x000fea0003800000 */
.L_x_256:
        /* <DEDUP_REMOVED lines=10> */
.L_x_259:
[----:B------:R-:W-:Y:S05]  /*7020*/  BSYNC B1 ;  /* 0x0000000000017941 */ /* 0x000fea0003800000 */
.L_x_258:
        /* <DEDUP_REMOVED lines=10> */
.L_x_261:
[----:B------:R-:W-:Y:S05]  /*70d0*/  BSYNC B1 ;  /* 0x0000000000017941 */ /* 0x000fea0003800000 */
.L_x_260:
        /* <DEDUP_REMOVED lines=9> */
.L_x_263:
[----:B------:R-:W-:Y:S05]  /*7170*/  BSYNC B1 ;  /* 0x0000000000017941 */ /* 0x000fea0003800000 */
.L_x_262:
        /* <DEDUP_REMOVED lines=9> */
.L_x_265:
[----:B------:R-:W-:Y:S05]  /*7210*/  BSYNC B1 ;  /* 0x0000000000017941 */ /* 0x000fea0003800000 */
.L_x_264:
        /* <DEDUP_REMOVED lines=10> */
.L_x_267:
[----:B------:R-:W-:Y:S05]  /*72c0*/  BSYNC B1 ;  /* 0x0000000000017941 */ /* 0x000fea0003800000 */
.L_x_266:
        /* <DEDUP_REMOVED lines=10> */
.L_x_269:
[----:B------:R-:W-:Y:S05]  /*7370*/  BSYNC B1 ;  /* 0x0000000000017941 */ /* 0x000fea0003800000 */
.L_x_268:
        /* <DEDUP_REMOVED lines=9> */
.L_x_271:
[----:B------:R-:W-:Y:S05]  /*7410*/  BSYNC B1 ;  /* 0x0000000000017941 */ /* 0x000fea0003800000 */
.L_x_270:
        /* <DEDUP_REMOVED lines=9> */
.L_x_273:
[----:B------:R-:W-:Y:S05]  /*74b0*/  BSYNC B1 ;  /* 0x0000000000017941 */ /* 0x000fea0003800000 */
.L_x_272:
        /* <DEDUP_REMOVED lines=10> */
.L_x_275:
[----:B------:R-:W-:Y:S05]  /*7560*/  BSYNC B1 ;  /* 0x0000000000017941 */ /* 0x000fea0003800000 */
.L_x_274:
        /* <DEDUP_REMOVED lines=10> */
.L_x_277:
[----:B------:R-:W-:Y:S05]  /*7610*/  BSYNC B1 ;  /* 0x0000000000017941 */ /* 0x000fea0003800000 */
.L_x_276:
        /* <DEDUP_REMOVED lines=9> */
.L_x_279:
[----:B------:R-:W-:Y:S05]  /*76b0*/  BSYNC B1 ;  /* 0x0000000000017941 */ /* 0x000fea0003800000 */
.L_x_278:
        /* <DEDUP_REMOVED lines=9> */
.L_x_281:
[----:B------:R-:W-:Y:S05]  /*7750*/  BSYNC B1 ;  /* 0x0000000000017941 */ /* 0x000fea0003800000 */
.L_x_280:
        /* <DEDUP_REMOVED lines=10> */
.L_x_283:
[----:B------:R-:W-:Y:S05]  /*7800*/  BSYNC B1 ;  /* 0x0000000000017941 */ /* 0x000fea0003800000 */
.L_x_282:
        /* <DEDUP_REMOVED lines=10> */
.L_x_285:
[----:B------:R-:W-:Y:S05]  /*78b0*/  BSYNC B1 ;  /* 0x0000000000017941 */ /* 0x000fea0003800000 */
.L_x_284:
        /* <DEDUP_REMOVED lines=9> */
.L_x_287:
[----:B------:R-:W-:Y:S05]  /*7950*/  BSYNC B1 ;  /* 0x0000000000017941 */ /* 0x000fea0003800000 */
.L_x_286:
[----:B-----5:R-:W-:Y:S01]  /*7960*/  LOP3.LUT R0, R19, 0xffffe000, RZ, 0xc0, !PT ;  /* 0xffffe00013007812 */ /* 0x020fe200078ec0ff */
[----:B0-----:R-:W-:Y:S01]  /*7970*/  @P1 IMAD.MOV.U32 R4, RZ, RZ, R10 ;  /* 0x000000ffff041224 */ /* 0x001fe200078e000a */
[----:B------:R-:W-:Y:S01]  /*7980*/  ISETP.GT.AND P0, PT, R3, 0x8, P0 ;  /* 0x000000080300780c */ /* 0x000fe20000704270 */
[----:B------:R-:W-:Y:S02]  /*7990*/  BSSY B1, `(.L_x_288) ;  /* 0x0000008000017945 */ /* 0x000fe40003800000 */
[----:B------:R-:W-:-:S04]  /*79a0*/  FMUL R5, R0, R155 ;  /* 0x0000009b00057220 */ /* 0x000fc80000400000 */
[----:B-1--4-:R-:W-:Y:S01]  /*79b0*/  FFMA R7, R150, R154, R5 ;  /* 0x0000009a96077223 */ /* 0x012fe20000000005 */
[----:B------:R-:W-:-:S04]  /*79c0*/  @P1 IMAD.MOV.U32 R5, RZ, RZ, R11 ;  /* 0x000000ffff051224 */ /* 0x000fc800078e000b */
[----:B------:R-:W-:-:S05]  /*79d0*/  F2FP.TF32.F32.PACK_B R7, R7 ;  /* 0x00000007ff07723e */ /* 0x000fca00024050ff */
[----:B------:R0:W-:Y:S01]  /*79e0*/  @P1 STG.E desc[UR36][R4.64+0x3e0], R7 ;  /* 0x0003e00704001986 */ /* 0x0001e2000c101924 */
[----:B------:R-:W-:Y:S05]  /*79f0*/  @!P0 BRA `(.L_x_289) ;  /* 0x0000000000048947 */ /* 0x000fea0003800000 */
[----:B------:R1:W5:Y:S02]  /*7a00*/  LDG.E.LTC128B R19, desc[UR36][R8.64+0x3e4] ;  /* 0x0003e42408137981 */ /* 0x000364000c1e1920 */
.L_x_289:
[----:B------:R-:W-:Y:S05]  /*7a10*/  BSYNC B1 ;  /* 0x0000000000017941 */ /* 0x000fea0003800000 */
.L_x_288:
[----:B------:R-:W-:Y:S05]  /*7a20*/  @!P0 BRA `(.L_x_290) ;  /* 0x0000002400488947 */ /* 0x000fea0003800000 */
[----:B-----5:R-:W-:-:S05]  /*7a30*/  LOP3.LUT R0, R19, 0xffffe000, RZ, 0xc0, !PT ;  /* 0xffffe00013007812 */ /* 0x020fca00078ec0ff */
[----:B------:R-:W-:-:S04]  /*7a40*/  FMUL R0, R0, R155 ;  /* 0x0000009b00007220 */ /* 0x000fc80000400000 */
[----:B------:R-:W-:-:S05]  /*7a50*/  FFMA R151, R151, R154, R0 ;  /* 0x0000009a97977223 */ /* 0x000fca0000000000 */
[----:B------:R-:W-:-:S05]  /*7a60*/  F2FP.TF32.F32.PACK_B R151, R151 ;  /* 0x00000097ff97723e */ /* 0x000fca00024050ff */
[----:B------:R4:W-:Y:S01]  /*7a70*/  STG.E desc[UR36][R10.64+0x3e4], R151 ;  /* 0x0003e4970a007986 */ /* 0x0009e2000c101924 */
[----:B------:R-:W-:Y:S05]  /*7a80*/  BRA `(.L_x_290) ;  /* 0x0000002400307947 */ /* 0x000fea0003800000 */
.L_x_37:
[----:B------:R-:W-:Y:S01]  /*7a90*/  ISETP.GT.AND P3, PT, R0, 0x1, PT ;  /* 0x000000010000780c */ /* 0x000fe20003f64270 */
[----:B------:R-:W-:Y:S01]  /*7aa0*/  ULDC.64 UR4, c[0x0][0x5c0] ;  /* 0x0001700000047ab9 */ /* 0x000fe20000000a00 */
[-C--:B------:R-:W-:Y:S01]  /*7ab0*/  FMUL R9, R24, R154.reuse ;  /* 0x0000009a18097220 */ /* 0x080fe20000400000 */
[C---:B------:R-:W-:Y:S01]  /*7ac0*/  LEA R4, P4, R168.reuse, UR4, 0x2 ;  /* 0x00000004a8047c11 */ /* 0x040fe2000f8810ff */
[-C--:B------:R-:W-:Y:S01]  /*7ad0*/  FMUL R25, R25, R154.reuse ;  /* 0x0000009a19197220 */ /* 0x080fe20000400000 */
[----:B------:R-:W-:Y:S01]  /*7ae0*/  ISETP.GT.AND P0, PT, R3, RZ, P3 ;  /* 0x000000ff0300720c */ /* 0x000fe20001f04270 */
[-C--:B------:R-:W-:Y:S01]  /*7af0*/  FMUL R27, R27, R154.reuse ;  /* 0x0000009a1b1b7220 */ /* 0x080fe20000400000 */
[----:B------:R-:W-:Y:S01]  /*7b00*/  LEA.HI.X R5, R168, UR5, R179, 0x2, P4 ;  /* 0x00000005a8057c11 */ /* 0x000fe2000a0f14b3 */
[-C--:B------:R-:W-:Y:S01]  /*7b10*/  FMUL R29, R29, R154.reuse ;  /* 0x0000009a1d1d7220 */ /* 0x080fe20000400000 */
[----:B------:R-:W-:Y:S01]  /*7b20*/  F2FP.TF32.F32.PACK_B R9, R9 ;  /* 0x00000009ff09723e */ /* 0x000fe200024050ff */
[-C--:B------:R-:W-:Y:S01]  /*7b30*/  FMUL R31, R31, R154.reuse ;  /* 0x0000009a1f1f7220 */ /* 0x080fe20000400000 */
[----:B------:R-:W-:Y:S01]  /*7b40*/  F2FP.TF32.F32.PACK_B R25, R25 ;  /* 0x00000019ff19723e */ /* 0x000fe200024050ff */
[----:B------:R-:W-:Y:S01]  /*7b50*/  FMUL R13, R32, R154 ;  /* 0x0000009a200d7220 */ /* 0x000fe20000400000 */
[C---:B------:R-:W-:Y:S01]  /*7b60*/  SHF.L.U64.HI R7, R10.reuse, 0x5, R11 ;  /* 0x000000050a077819 */ /* 0x040fe2000001020b */
[----:B------:R0:W-:Y:S01]  /*7b70*/  @P2 STG.E desc[UR36][R4.64], R9 ;  /* 0x0000000904002986 */ /* 0x0001e2000c101924 */
[----:B------:R-:W-:Y:S01]  /*7b80*/  LEA R6, P4, R10, R4, 0x5 ;  /* 0x000000040a067211 */ /* 0x000fe200078828ff */
[-C--:B------:R-:W-:Y:S01]  /*7b90*/  FMUL R11, R26, R154.reuse ;  /* 0x0000009a1a0b7220 */ /* 0x080fe20000400000 */
[----:B------:R-:W-:Y:S01]  /*7ba0*/  ISETP.GT.AND P1, PT, R3, 0x8, P1 ;  /* 0x000000080300780c */ /* 0x000fe20000f24270 */
[----:B------:R-:W-:Y:S01]  /*7bb0*/  @P0 STG.E desc[UR36][R4.64+0x4], R25 ;  /* 0x0000041904000986 */ /* 0x000fe2000c101924 */
[C---:B------:R-:W-:Y:S01]  /*7bc0*/  ISETP.GT.AND P2, PT, R0.reuse, 0x8, PT ;  /* 0x000000080000780c */ /* 0x040fe20003f44270 */
[----:B------:R-:W-:Y:S01]  /*7bd0*/  IMAD.X R7, R7, 0x1, R5, P4 ;  /* 0x0000000107077824 */ /* 0x000fe200020e0605 */
[----:B------:R-:W-:Y:S01]  /*7be0*/  ISETP.GT.AND P3, PT, R3, 0x8, P3 ;  /* 0x000000080300780c */ /* 0x000fe20001f64270 */
[-C--:B------:R-:W-:Y:S01]  /*7bf0*/  FMUL R33, R33, R154.reuse ;  /* 0x0000009a21217220 */ /* 0x080fe20000400000 */
[----:B------:R-:W-:Y:S01]  /*7c00*/  ISETP.GT.AND P0, PT, R0, 0x9, PT ;  /* 0x000000090000780c */ /* 0x000fe20003f04270 */
[-C--:B------:R-:W-:Y:S01]  /*7c10*/  FMUL R35, R35, R154.reuse ;  /* 0x0000009a23237220 */ /* 0x080fe20000400000 */
[C---:B------:R-:W-:Y:S01]  /*7c20*/  ISETP.GT.AND P5, PT, R3.reuse, RZ, P2 ;  /* 0x000000ff0300720c */ /* 0x040fe200017a4270 */
[-C--:B0-----:R-:W-:Y:S01]  /*7c30*/  FMUL R9, R28, R154.reuse ;  /* 0x0000009a1c097220 */ /* 0x081fe20000400000 */
[----:B------:R-:W-:Y:S01]  /*7c40*/  ISETP.GT.AND P4, PT, R3, RZ, P0 ;  /* 0x000000ff0300720c */ /* 0x000fe20000784270 */
[-C--:B------:R-:W-:Y:S01]  /*7c50*/  FMUL R37, R37, R154.reuse ;  /* 0x0000009a25257220 */ /* 0x080fe20000400000 */
[----:B------:R-:W-:Y:S01]  /*7c60*/  F2FP.TF32.F32.PACK_B R11, R11 ;  /* 0x0000000bff0b723e */ /* 0x000fe200024050ff */
[-C--:B------:R-:W-:Y:S01]  /*7c70*/  FMUL R39, R39, R154.reuse ;  /* 0x0000009a27277220 */ /* 0x080fe20000400000 */
[----:B------:R-:W-:Y:S01]  /*7c80*/  F2FP.TF32.F32.PACK_B R27, R27 ;  /* 0x0000001bff1b723e */ /* 0x000fe200024050ff */
[-C--:B------:R-:W-:Y:S01]  /*7c90*/  FMUL R41, R41, R154.reuse ;  /* 0x0000009a29297220 */ /* 0x080fe20000400000 */
[----:B------:R-:W-:Y:S01]  /*7ca0*/  F2FP.TF32.F32.PACK_B R9, R9 ;  /* 0x00000009ff09723e */ /* 0x000fe200024050ff */
[----:B------:R0:W-:Y:S01]  /*7cb0*/  @P1 STG.E desc[UR36][R6.64], R11 ;  /* 0x0000000b06001986 */ /* 0x0001e2000c101924 */
[----:B------:R-:W-:Y:S01]  /*7cc0*/  F2FP.TF32.F32.PACK_B R29, R29 ;  /* 0x0000001dff1d723e */ /* 0x000fe200024050ff */
[-C--:B------:R-:W-:Y:S01]  /*7cd0*/  FMUL R43, R43, R154.reuse ;  /* 0x0000009a2b2b7220 */ /* 0x080fe20000400000 */
[C---:B------:R-:W-:Y:S01]  /*7ce0*/  ISETP.GT.AND P1, PT, R0.reuse, 0x10, PT ;  /* 0x000000100000780c */ /* 0x040fe20003f24270 */
[----:B------:R-:W-:Y:S01]  /*7cf0*/  @P3 STG.E desc[UR36][R6.64+0x4], R27 ;  /* 0x0000041b06003986 */ /* 0x000fe2000c101924 */
[----:B------:R-:W-:Y:S01]  /*7d00*/  ISETP.GT.AND P3, PT, R0, 0x11, PT ;  /* 0x000000110000780c */ /* 0x000fe20003f64270 */
[-C--:B------:R-:W-:Y:S01]  /*7d10*/  FMUL R45, R45, R154.reuse ;  /* 0x0000009a2d2d7220 */ /* 0x080fe20000400000 */
[C---:B------:R-:W-:Y:S01]  /*7d20*/  ISETP.GT.AND P2, PT, R3.reuse, 0x8, P2 ;  /* 0x000000080300780c */ /* 0x040fe20001744270 */
[----:B------:R1:W-:Y:S01]  /*7d30*/  @P5 STG.E desc[UR36][R4.64+0x20], R9 ;  /* 0x0000200904005986 */ /* 0x0003e2000c101924 */
[----:B------:R-:W-:Y:S01]  /*7d40*/  ISETP.GT.AND P0, PT, R3, 0x8, P0 ;  /* 0x000000080300780c */ /* 0x000fe20000704270 */
[-C--:B------:R-:W-:Y:S01]  /*7d50*/  FMUL R47, R47, R154.reuse ;  /* 0x0000009a2f2f7220 */ /* 0x080fe20000400000 */
[C---:B------:R-:W-:Y:S01]  /*7d60*/  ISETP.GT.AND P5, PT, R3.reuse, RZ, P1 ;  /* 0x000000ff0300720c */ /* 0x040fe20000fa4270 */
[----:B------:R-:W-:Y:S01]  /*7d70*/  @P4 STG.E desc[UR36][R4.64+0x24], R29 ;  /* 0x0000241d04004986 */ /* 0x000fe2000c101924 */
        /* <DEDUP_REMOVED lines=8> */
[-C--:B-1----:R-:W-:Y:S01]  /*7e00*/  FMUL R9, R34, R154.reuse ;  /* 0x0000009a22097220 */ /* 0x082fe20000400000 */
[----:B------:R-:W-:Y:S01]  /*7e10*/  F2FP.TF32.F32.PACK_B R33, R33 ;  /* 0x00000021ff21723e */ /* 0x000fe200024050ff */
[----:B------:R0:W-:Y:S01]  /*7e20*/  @P2 STG.E desc[UR36][R6.64+0x20], R11 ;  /* 0x0000200b06002986 */ /* 0x0001e2000c101924 */
[----:B------:R-:W-:Y:S01]  /*7e30*/  ISETP.GT.AND P1, PT, R3, 0x8, P1 ;  /* 0x000000080300780c */ /* 0x000fe20000f24270 */
[-C--:B------:R-:W-:Y:S01]  /*7e40*/  FMUL R55, R55, R154.reuse ;  /* 0x0000009a37377220 */ /* 0x080fe20000400000 */
[C---:B------:R-:W-:Y:S01]  /*7e50*/  ISETP.GT.AND P2, PT, R0.reuse, 0x19, PT ;  /* 0x000000190000780c */ /* 0x040fe20003f44270 */
[----:B------:R-:W-:Y:S01]  /*7e60*/  @P0 STG.E desc[UR36][R6.64+0x24], R31 ;  /* 0x0000241f06000986 */ /* 0x000fe2000c101924 */
[----:B------:R-:W-:Y:S01]  /*7e70*/  ISETP.GT.AND P0, PT, R0, 0x18, PT ;  /* 0x000000180000780c */ /* 0x000fe20003f04270 */
[-C--:B------:R-:W-:Y:S01]  /*7e80*/  FMUL R57, R57, R154.reuse ;  /* 0x0000009a39397220 */ /* 0x080fe20000400000 */
[----:B------:R-:W-:Y:S01]  /*7e90*/  F2FP.TF32.F32.PACK_B R9, R9 ;  /* 0x00000009ff09723e */ /* 0x000fe200024050ff */
[----:B------:R1:W-:Y:S01]  /*7ea0*/  @P5 STG.E desc[UR36][R4.64+0x40], R13 ;  /* 0x0000400d04005986 */ /* 0x0003e2000c101924 */
[----:B------:R-:W-:Y:S01]  /*7eb0*/  ISETP.GT.AND P5, PT, R3, RZ, P0 ;  /* 0x000000ff0300720c */ /* 0x000fe200007a4270 */
[-C--:B------:R-:W-:Y:S01]  /*7ec0*/  FMUL R59, R59, R154.reuse ;  /* 0x0000009a3b3b7220 */ /* 0x080fe20000400000 */
[----:B------:R-:W-:Y:S01]  /*7ed0*/  F2FP.TF32.F32.PACK_B R35, R35 ;  /* 0x00000023ff23723e */ /* 0x000fe200024050ff */
[----:B------:R-:W-:Y:S01]  /*7ee0*/  @P4 STG.E desc[UR36][R4.64+0x44], R33 ;  /* 0x0000442104004986 */ /* 0x000fe2000c101924 */
[C---:B------:R-:W-:Y:S01]  /*7ef0*/  ISETP.GT.AND P4, PT, R3.reuse, 0x8, P3 ;  /* 0x000000080300780c */ /* 0x040fe20001f84270 */
[-C--:B0-----:R-:W-:Y:S01]  /*7f00*/  FMUL R11, R36, R154.reuse ;  /* 0x0000009a240b7220 */ /* 0x081fe20000400000 */
[----:B------:R-:W-:Y:S01]  /*7f10*/  ISETP.GT.AND P3, PT, R3, RZ, P2 ;  /* 0x000000ff0300720c */ /* 0x000fe20001764270 */
[----:B------:R0:W-:Y:S01]  /*7f20*/  @P1 STG.E desc[UR36][R6.64+0x40], R9 ;  /* 0x0000400906001986 */ /* 0x0001e2000c101924 */
[----:B------:R-:W-:Y:S01]  /*7f30*/  F2FP.TF32.F32.PACK_B R37, R37 ;  /* 0x00000025ff25723e */ /* 0x000fe200024050ff */
[-C--:B------:R-:W-:Y:S01]  /*7f40*/  FMUL R61, R61, R154.reuse ;  /* 0x0000009a3d3d7220 */ /* 0x080fe20000400000 */
[----:B------:R-:W-:Y:S01]  /*7f50*/  F2FP.TF32.F32.PACK_B R11, R11 ;  /* 0x0000000bff0b723e */ /* 0x000fe200024050ff */
[-C--:B-1----:R-:W-:Y:S01]  /*7f60*/  FMUL R13, R40, R154.reuse ;  /* 0x0000009a280d7220 */ /* 0x082fe20000400000 */
[----:B------:R-:W-:Y:S01]  /*7f70*/  ISETP.GT.AND P1, PT, R0, 0x20, PT ;  /* 0x000000200000780c */ /* 0x000fe20003f24270 */
[-C--:B------:R-:W-:Y:S01]  /*7f80*/  FMUL R63, R63, R154.reuse ;  /* 0x0000009a3f3f7220 */ /* 0x080fe20000400000 */
[----:B------:R-:W-:Y:S01]  /*7f90*/  ISETP.GT.AND P0, PT, R3, 0x8, P0 ;  /* 0x000000080300780c */ /* 0x000fe20000704270 */
[-C--:B------:R-:W-:Y:S01]  /*7fa0*/  FMUL R65, R65, R154.reuse ;  /* 0x0000009a41417220 */ /* 0x080fe20000400000 */
[----:B------:R-:W-:Y:S01]  /*7fb0*/  F2FP.TF32.F32.PACK_B R39, R39 ;  /* 0x00000027ff27723e */ /* 0x000fe200024050ff */
[----:B------:R-:W-:Y:S01]  /*7fc0*/  @P4 STG.E desc[UR36][R6.64+0x44], R35 ;  /* 0x0000442306004986 */ /* 0x000fe2000c101924 */
[C---:B------:R-:W-:Y:S01]  /*7fd0*/  ISETP.GT.AND P4, PT, R3.reuse, 0x8, P2 ;  /* 0x000000080300780c */ /* 0x040fe20001784270 */
[-C--:B0-----:R-:W-:Y:S01]  /*7fe0*/  FMUL R9, R38, R154.reuse ;  /* 0x0000009a26097220 */ /* 0x081fe20000400000 */
[C---:B------:R-:W-:Y:S01]  /*7ff0*/  ISETP.GT.AND P2, PT, R0.reuse, 0x21, PT ;  /* 0x000000210000780c */ /* 0x040fe20003f44270 */
[----:B------:R0:W-:Y:S01]  /*8000*/  @P5 STG.E desc[UR36][R4.64+0x60], R11 ;  /* 0x0000600b04005986 */ /* 0x0001e2000c101924 */
[----:B------:R-:W-:Y:S01]  /*8010*/  ISETP.GT.AND P5, PT, R3, RZ, P1 ;  /* 0x000000ff0300720c */ /* 0x000fe20000fa4270 */
[-C--:B------:R-:W-:Y:S01]  /*8020*/  FMUL R67, R67, R154.reuse ;  /* 0x0000009a43437220 */ /* 0x080fe20000400000 */
[----:B------:R-:W-:Y:S01]  /*8030*/  F2FP.TF32.F32.PACK_B R9, R9 ;  /* 0x00000009ff09723e */ /* 0x000fe200024050ff */
[----:B------:R-:W-:Y:S01]  /*8040*/  @P3 STG.E desc[UR36][R4.64+0x64], R37 ;  /* 0x0000642504003986 */ /* 0x000fe2000c101924 */
[----:B------:R-:W-:Y:S01]  /*8050*/  ISETP.GT.AND P3, PT, R3, RZ, P2 ;  /* 0x000000ff0300720c */ /* 0x000fe20001764270 */
[-C--:B------:R-:W-:Y:S01]  /*8060*/  FMUL R69, R69, R154.reuse ;  /* 0x0000009a45457220 */ /* 0x080fe20000400000 */
[----:B------:R-:W-:Y:S01]  /*8070*/  F2FP.TF32.F32.PACK_B R13, R13 ;  /* 0x0000000dff0d723e */ /* 0x000fe200024050ff */
[----:B------:R1:W-:Y:S01]  /*8080*/  @P0 STG.E desc[UR36][R6.64+0x60], R9 ;  /* 0x0000600906000986 */ /* 0x0003e2000c101924 */
[----:B------:R-:W-:Y:S01]  /*8090*/  F2FP.TF32.F32.PACK_B R41, R41 ;  /* 0x00000029ff29723e */ /* 0x000fe200024050ff */
[-C--:B------:R-:W-:Y:S01]  /*80a0*/  FMUL R71, R71, R154.reuse ;  /* 0x0000009a47477220 */ /* 0x080fe20000400000 */
[----:B------:R-:W-:Y:S01]  /*80b0*/  ISETP.GT.AND P0, PT, R0, 0x28, PT ;  /* 0x000000280000780c */ /* 0x000fe20003f04270 */
[----:B------:R-:W-:Y:S01]  /*80c0*/  @P4 STG.E desc[UR36][R6.64+0x64], R39 ;  /* 0x0000642706004986 */ /* 0x000fe2000c101924 */
[C---:B------:R-:W-:Y:S01]  /*80d0*/  ISETP.GT.AND P1, PT, R3.reuse, 0x8, P1 ;  /* 0x000000080300780c */ /* 0x040fe20000f24270 */
[-C--:B0-----:R-:W-:Y:S01]  /*80e0*/  FMUL R11, R44, R154.reuse ;  /* 0x0000009a2c0b7220 */ /* 0x081fe20000400000 */
[----:B------:R-:W-:Y:S01]  /*80f0*/  ISETP.GT.AND P4, PT, R3, 0x8, P2 ;  /* 0x000000080300780c */ /* 0x000fe20001784270 */
[----:B------:R0:W-:Y:S01]  /*8100*/  @P5 STG.E desc[UR36][R4.64+0x80], R13 ;  /* 0x0000800d04005986 */ /* 0x0001e2000c101924 */
[----:B------:R-:W-:Y:S01]  /*8110*/  ISETP.GT.AND P2, PT, R0, 0x29, PT ;  /* 0x000000290000780c */ /* 0x000fe20003f44270 */
[-C--:B------:R-:W-:Y:S01]  /*8120*/  FMUL R73, R73, R154.reuse ;  /* 0x0000009a49497220 */ /* 0x080fe20000400000 */
[C---:B------:R-:W-:Y:S01]  /*8130*/  ISETP.GT.AND P5, PT, R3.reuse, RZ, P0 ;  /* 0x000000ff0300720c */ /* 0x040fe200007a4270 */
[-C--:B-1----:R-:W-:Y:S01]  /*8140*/  FMUL R9, R42, R154.reuse ;  /* 0x0000009a2a097220 */ /* 0x082fe20000400000 */
[----:B------:R-:W-:Y:S01]  /*8150*/  @P3 STG.E desc[UR36][R4.64+0x84], R41 ;  /* 0x0000842904003986 */ /* 0x000fe2000c101924 */
[----:B------:R-:W-:Y:S01]  /*8160*/  ISETP.GT.AND P3, PT, R3, RZ, P2 ;  /* 0x000000ff0300720c */ /* 0x000fe20001764270 */
[-C--:B------:R-:W-:Y:S01]  /*8170*/  FMUL R75, R75, R154.reuse ;  /* 0x0000009a4b4b7220 */ /* 0x080fe20000400000 */
[----:B------:R-:W-:Y:S01]  /*8180*/  F2FP.TF32.F32.PACK_B R43, R43 ;  /* 0x0000002bff2b723e */ /* 0x000fe200024050ff */
[-C--:B------:R-:W-:Y:S01]  /*8190*/  FMUL R77, R77, R154.reuse ;  /* 0x0000009a4d4d7220 */ /* 0x080fe20000400000 */
[----:B------:R-:W-:Y:S01]  /*81a0*/  F2FP.TF32.F32.PACK_B R9, R9 ;  /* 0x00000009ff09723e */ /* 0x000fe200024050ff */
[-C--:B------:R-:W-:Y:S01]  /*81b0*/  FMUL R79, R79, R154.reuse ;  /* 0x0000009a4f4f7220 */ /* 0x080fe20000400000 */
[----:B------:R-:W-:Y:S01]  /*81c0*/  F2FP.TF32.F32.PACK_B R11, R11 ;  /* 0x0000000bff0b723e */ /* 0x000fe200024050ff */
[-C--:B0-----:R-:W-:Y:S01]  /*81d0*/  FMUL R13, R48, R154.reuse ;  /* 0x0000009a300d7220 */ /* 0x081fe20000400000 */
[----:B------:R-:W-:Y:S01]  /*81e0*/  F2FP.TF32.F32.PACK_B R45, R45 ;  /* 0x0000002dff2d723e */ /* 0x000fe200024050ff */
[----:B------:R0:W-:Y:S01]  /*81f0*/  @P1 STG.E desc[UR36][R6.64+0x80], R9 ;  /* 0x0000800906001986 */ /* 0x0001e2000c101924 */
[C---:B------:R-:W-:Y:S01]  /*8200*/  ISETP.GT.AND P1, PT, R0.reuse, 0x30, PT ;  /* 0x000000300000780c */ /* 0x040fe20003f24270 */
[-C--:B------:R-:W-:Y:S01]  /*8210*/  FMUL R81, R81, R154.reuse ;  /* 0x0000009a51517220 */ /* 0x080fe20000400000 */
[C---:B------:R-:W-:Y:S01]  /*8220*/  ISETP.GT.AND P0, PT, R3.reuse, 0x8, P0 ;  /* 0x000000080300780c */ /* 0x040fe20000704270 */
[----:B------:R-:W-:Y:S01]  /*8230*/  @P4 STG.E desc[UR36][R6.64+0x84], R43 ;  /* 0x0000842b06004986 */ /* 0x000fe2000c101924 */
[----:B------:R-:W-:Y:S01]  /*8240*/  ISETP.GT.AND P4, PT, R3, 0x8, P2 ;  /* 0x000000080300780c */ /* 0x000fe20001784270 */
[-C--:B------:R-:W-:Y:S01]  /*8250*/  FMUL R83, R83, R154.reuse ;  /* 0x0000009a53537220 */ /* 0x080fe20000400000 */
[----:B------:R-:W-:Y:S01]  /*8260*/  ISETP.GT.AND P2, PT, R0, 0x31, PT ;  /* 0x000000310000780c */ /* 0x000fe20003f44270 */
[----:B------:R1:W-:Y:S01]  /*8270*/  @P5 STG.E desc[UR36][R4.64+0xa0], R11 ;  /* 0x0000a00b04005986 */ /* 0x0003e2000c101924 */
[----:B------:R-:W-:Y:S01]  /*8280*/  ISETP.GT.AND P5, PT, R3, RZ, P1 ;  /* 0x000000ff0300720c */ /* 0x000fe20000fa4270 */
[-C--:B------:R-:W-:Y:S01]  /*8290*/  FMUL R85, R85, R154.reuse ;  /* 0x0000009a55557220 */ /* 0x080fe20000400000 */
[----:B------:R-:W-:Y:S01]  /*82a0*/  F2FP.TF32.F32.PACK_B R47, R47 ;  /* 0x0000002fff2f723e */ /* 0x000fe200024050ff */
[-C--:B0-----:R-:W-:Y:S01]  /*82b0*/  FMUL R9, R46, R154.reuse ;  /* 0x0000009a2e097220 */ /* 0x081fe20000400000 */
        /* <DEDUP_REMOVED lines=9> */
[----:B------:R-:W-:Y:S01]  /*8350*/  ISETP.GT.AND P1, PT, R3, 0x8, P1 ;  /* 0x000000080300780c */ /* 0x000fe20000f24270 */
[----:B------:R0:W-:Y:S01]  /*8360*/  @P0 STG.E desc[UR36][R6.64+0xa0], R9 ;  /* 0x0000a00906000986 */ /* 0x0001e2000c101924 */
[C---:B------:R-:W-:Y:S01]  /*8370*/  ISETP.GT.AND P0, PT, R0.reuse, 0x38, PT ;  /* 0x000000380000780c */ /* 0x040fe20003f04270 */
[-C--:B------:R-:W-:Y:S01]  /*8380*/  FMUL R93, R93, R154.reuse ;  /* 0x0000009a5d5d7220 */ /* 0x080fe20000400000 */
[----:B------:R-:W-:Y:S01]  /*8390*/  F2FP.TF32.F32.PACK_B R51, R51 ;  /* 0x00000033ff33723e */ /* 0x000fe200024050ff */
        /* <DEDUP_REMOVED lines=16> */
[----:B------:R-:W-:Y:S01]  /*84a0*/  ISETP.GT.AND P0, PT, R3, 0x8, P0 ;  /* 0x000000080300780c */ /* 0x000fe20000704270 */
[-C--:B-1----:R-:W-:Y:S01]  /*84b0*/  FMUL R13, R56, R154.reuse ;  /* 0x0000009a380d7220 */ /* 0x082fe20000400000 */
[----:B------:R-:W-:Y:S01]  /*84c0*/  F2FP.TF32.F32.PACK_B R55, R55 ;  /* 0x00000037ff37723e */ /* 0x000fe200024050ff */
        /* <DEDUP_REMOVED lines=16> */
[----:B------:R-:W-:Y:S01]  /*85d0*/  ISETP.GT.AND P1, PT, R3, 0x8, P1 ;  /* 0x000000080300780c */ /* 0x000fe20000f24270 */
[-C--:B------:R-:W-:Y:S01]  /*85e0*/  FMUL R113, R113, R154.reuse ;  /* 0x0000009a71717220 */ /* 0x080fe20000400000 */
[----:B------:R-:W-:Y:S01]  /*85f0*/  F2FP.TF32.F32.PACK_B R9, R9 ;  /* 0x00000009ff09723e */ /* 0x000fe200024050ff */
[-C--:B------:R-:W-:Y:S01]  /*8600*/  FMUL R115, R115, R154.reuse ;  /* 0x0000009a73737220 */ /* 0x080fe20000400000 */
[-C--:B-1----:R-:W-:Y:S01]  /*8610*/  FMUL R11, R60, R154.reuse ;  /* 0x0000009a3c0b7220 */ /* 0x082fe20000400000 */
[----:B------:R-:W-:Y:S01]  /*8620*/  F2FP.TF32.F32.PACK_B R59, R59 ;  /* 0x0000003bff3b723e */ /* 0x000fe200024050ff */
[-C--:B------:R-:W-:Y:S01]  /*8630*/  FMUL R117, R117, R154.reuse ;  /* 0x0000009a75757220 */ /* 0x080fe20000400000 */
        /* <DEDUP_REMOVED lines=47> */
[----:B------:R-:W-:Y:S01]  /*8930*/  ISETP.GT.AND P0, PT, R0, 0x58, PT ;  /* 0x000000580000780c */ /* 0x000fe20003f04270 */
[-C--:B------:R-:W-:Y:S01]  /*8940*/  FMUL R147, R147, R154.reuse ;  /* 0x0000009a93937220 */ /* 0x080fe20000400000 */
[----:B------:R-:W-:Y:S01]  /*8950*/  F2FP.TF32.F32.PACK_B R11, R11 ;  /* 0x0000000bff0b723e */ /* 0x000fe200024050ff */
[----:B------:R-:W-:Y:S01]  /*8960*/  @P4 STG.E desc[UR36][R6.64+0x124], R63 ;  /* 0x0001243f06004986 */ /* 0x000fe2000c101924 */
[C---:B------:R-:W-:Y:S01]  /*8970*/  ISETP.GT.AND P4, PT, R3.reuse, 0x8, P2 ;  /* 0x000000080300780c */ /* 0x040fe20001784270 */
        /* <DEDUP_REMOVED lines=9> */
[----:B------:R-:W-:Y:S01]  /*8a10*/  FMUL R151, R151, R154 ;  /* 0x0000009a97977220 */ /* 0x000fe20000400000 */
[----:B------:R-:W-:-:S02]  /*8a20*/  ISETP.GT.AND P0, PT, R3, 0x8, P0 ;  /* 0x000000080300780c */ /* 0x000fc40000704270 */
[----:B------:R-:W-:Y:S01]  /*8a30*/  F2FP.TF32.F32.PACK_B R9, R9 ;  /* 0x00000009ff09723e */ /* 0x000fe200024050ff */
[----:B-1----:R-:W-:Y:S01]  /*8a40*/  FMUL R13, R72, R154 ;  /* 0x0000009a480d7220 */ /* 0x002fe20000400000 */
[----:B------:R-:W-:-:S03]  /*8a50*/  F2FP.TF32.F32.PACK_B R71, R71 ;  /* 0x00000047ff47723e */ /* 0x000fc600024050ff */
[----:B------:R0:W-:Y:S01]  /*8a60*/  @P1 STG.E desc[UR36][R6.64+0x140], R9 ;  /* 0x0001400906001986 */ /* 0x0001e2000c101924 */
[C---:B------:R-:W-:Y:S02]  /*8a70*/  ISETP.GT.AND P1, PT, R0.reuse, 0x60, PT ;  /* 0x000000600000780c */ /* 0x040fe40003f24270 */
[----:B------:R-:W-:Y:S01]  /*8a80*/  F2FP.TF32.F32.PACK_B R13, R13 ;  /* 0x0000000dff0d723e */ /* 0x000fe200024050ff */
[----:B------:R-:W-:Y:S01]  /*8a90*/  @P4 STG.E desc[UR36][R6.64+0x144], R67 ;  /* 0x0001444306004986 */ /* 0x000fe2000c101924 */
[C---:B------:R-:W-:Y:S02]  /*8aa0*/  ISETP.GT.AND P4, PT, R3.reuse, 0x8, P2 ;  /* 0x000000080300780c */ /* 0x040fe40001784270 */
[----:B------:R-:W-:Y:S01]  /*8ab0*/  ISETP.GT.AND P2, PT, R0, 0x61, PT ;  /* 0x000000610000780c */ /* 0x000fe20003f44270 */
[----:B------:R1:W-:Y:S01]  /*8ac0*/  @P5 STG.E desc[UR36][R4.64+0x160], R11 ;  /* 0x0001600b04005986 */ /* 0x0003e2000c101924 */
[C---:B------:R-:W-:Y:S02]  /*8ad0*/  ISETP.GT.AND P5, PT, R3.reuse, RZ, P1 ;  /* 0x000000ff0300720c */ /* 0x040fe40000fa4270 */
[----:B------:R-:W-:Y:S01]  /*8ae0*/  F2FP.TF32.F32.PACK_B R73, R73 ;  /* 0x00000049ff49723e */ /* 0x000fe200024050ff */
[----:B0-----:R-:W-:Y:S01]  /*8af0*/  FMUL R9, R70, R154 ;  /* 0x0000009a46097220 */ /* 0x001fe20000400000 */
[----:B------:R-:W-:Y:S01]  /*8b00*/  @P3 STG.E desc[UR36][R4.64+0x164], R69 ;  /* 0x0001644504003986 */ /* 0x000fe2000c101924 */
[----:B------:R-:W-:-:S02]  /*8b10*/  ISETP.GT.AND P3, PT, R3, RZ, P2 ;  /* 0x000000ff0300720c */ /* 0x000fc40001764270 */
[----:B------:R-:W-:Y:S02]  /*8b20*/  ISETP.GT.AND P1, PT, R3, 0x8, P1 ;  /* 0x000000080300780c */ /* 0x000fe40000f24270 */
        /* <DEDUP_REMOVED lines=252> */
[----:B------:R-:W-:Y:S01]  /*9af0*/  @P3 STG.E desc[UR36][R4.64+0x364], R133 ;  /* 0x0003648504003986 */ /* 0x000fe2000c101924 */
[----:B0-----:R-:W-:Y:S01]  /*9b00*/  FMUL R9, R134, R154 ;  /* 0x0000009a86097220 */ /* 0x001fe20000400000 */
[----:B------:R-:W-:-:S02]  /*9b10*/  ISETP.GT.AND P3, PT, R3, RZ, P2 ;  /* 0x000000ff0300720c */ /* 0x000fc40001764270 */
[----:B------:R-:W-:Y:S02]  /*9b20*/  ISETP.GT.AND P1, PT, R3, 0x8, P1 ;  /* 0x000000080300780c */ /* 0x000fe40000f24270 */
[----:B------:R-:W-:Y:S01]  /*9b30*/  F2FP.TF32.F32.PACK_B R9, R9 ;  /* 0x00000009ff09723e */ /* 0x000fe200024050ff */
[----:B-1----:R-:W-:Y:S01]  /*9b40*/  FMUL R11, R140, R154 ;  /* 0x0000009a8c0b7220 */ /* 0x002fe20000400000 */
[----:B------:R-:W-:-:S03]  /*9b50*/  F2FP.TF32.F32.PACK_B R139, R139 ;  /* 0x0000008bff8b723e */ /* 0x000fc600024050ff */
[----:B------:R0:W-:Y:S01]  /*9b60*/  @P0 STG.E desc[UR36][R6.64+0x360], R9 ;  /* 0x0003600906000986 */ /* 0x0001e2000c101924 */
[----:B------:R-:W-:Y:S02]  /*9b70*/  F2FP.TF32.F32.PACK_B R141, R141 ;  /* 0x0000008dff8d723e */ /* 0x000fe400024050ff */
[----:B------:R-:W-:Y:S01]  /*9b80*/  F2FP.TF32.F32.PACK_B R11, R11 ;  /* 0x0000000bff0b723e */ /* 0x000fe200024050ff */
[----:B------:R-:W-:Y:S01]  /*9b90*/  @P4 STG.E desc[UR36][R6.64+0x364], R135 ;  /* 0x0003648706004986 */ /* 0x000fe2000c101924 */
[C---:B------:R-:W-:Y:S02]  /*9ba0*/  ISETP.GT.AND P4, PT, R0.reuse, 0xe8, PT ;  /* 0x000000e80000780c */ /* 0x040fe40003f84270 */
[----:B------:R-:W-:Y:S01]  /*9bb0*/  F2FP.TF32.F32.PACK_B R143, R143 ;  /* 0x0000008fff8f723e */ /* 0x000fe200024050ff */
[----:B------:R1:W-:Y:S01]  /*9bc0*/  @P5 STG.E desc[UR36][R4.64+0x380], R13 ;  /* 0x0003800d04005986 */ /* 0x0003e2000c101924 */
[----:B------:R-:W-:Y:S02]  /*9bd0*/  ISETP.GT.AND P5, PT, R0, 0xe9, PT ;  /* 0x000000e90000780c */ /* 0x000fe40003fa4270 */
[----:B------:R-:W-:Y:S01]  /*9be0*/  F2FP.TF32.F32.PACK_B R145, R145 ;  /* 0x00000091ff91723e */ /* 0x000fe200024050ff */
[----:B------:R-:W-:Y:S01]  /*9bf0*/  @P3 STG.E desc[UR36][R4.64+0x384], R137 ;  /* 0x0003848904003986 */ /* 0x000fe2000c101924 */
[C---:B------:R-:W-:Y:S01]  /*9c00*/  ISETP.GT.AND P3, PT, R3.reuse, 0x8, P2 ;  /* 0x000000080300780c */ /* 0x040fe20001764270 */
[----:B0-----:R-:W-:Y:S01]  /*9c10*/  FMUL R9, R138, R154 ;  /* 0x0000009a8a097220 */ /* 0x001fe20000400000 */
[----:B------:R-:W-:-:S02]  /*9c20*/  ISETP.GT.AND P2, PT, R3, RZ, P4 ;  /* 0x000000ff0300720c */ /* 0x000fc40002744270 */
[C---:B------:R-:W-:Y:S02]  /*9c30*/  ISETP.GT.AND P0, PT, R3.reuse, RZ, P5 ;  /* 0x000000ff0300720c */ /* 0x040fe40002f04270 */
[C---:B------:R-:W-:Y:S01]  /*9c40*/  ISETP.GT.AND P4, PT, R3.reuse, 0x8, P4 ;  /* 0x000000080300780c */ /* 0x040fe20002784270 */
[----:B-1----:R-:W-:Y:S01]  /*9c50*/  FMUL R13, R142, R154 ;  /* 0x0000009a8e0d7220 */ /* 0x002fe20000400000 */
[----:B------:R-:W-:Y:S02]  /*9c60*/  ISETP.GT.AND P5, PT, R3, 0x8, P5 ;  /* 0x000000080300780c */ /* 0x000fe40002fa4270 */
[----:B------:R-:W-:Y:S02]  /*9c70*/  F2FP.TF32.F32.PACK_B R9, R9 ;  /* 0x00000009ff09723e */ /* 0x000fe400024050ff */
[----:B------:R-:W-:Y:S02]  /*9c80*/  F2FP.TF32.F32.PACK_B R13, R13 ;  /* 0x0000000dff0d723e */ /* 0x000fe400024050ff */
[----:B------:R-:W-:Y:S01]  /*9c90*/  F2FP.TF32.F32.PACK_B R147, R147 ;  /* 0x00000093ff93723e */ /* 0x000fe200024050ff */
[----:B------:R0:W-:Y:S01]  /*9ca0*/  @P1 STG.E desc[UR36][R6.64+0x380], R9 ;  /* 0x0003800906001986 */ /* 0x0001e2000c101924 */
[----:B------:R-:W-:-:S02]  /*9cb0*/  ISETP.GT.AND P1, PT, R0, 0xf8, PT ;  /* 0x000000f80000780c */ /* 0x000fc40003f24270 */
        /* <DEDUP_REMOVED lines=8> */
[----:B0-----:R-:W-:Y:S01]  /*9d40*/  FMUL R9, R144, R154 ;  /* 0x0000009a90097220 */ /* 0x001fe20000400000 */
[----:B------:R-:W-:-:S02]  /*9d50*/  ISETP.GT.AND P0, PT, R0, 0xf9, PT ;  /* 0x000000f90000780c */ /* 0x000fc40003f04270 */
[----:B------:R0:W-:Y:S01]  /*9d60*/  @P4 STG.E desc[UR36][R6.64+0x3a0], R13 ;  /* 0x0003a00d06004986 */ /* 0x0001e2000c101924 */
[C---:B------:R-:W-:Y:S02]  /*9d70*/  ISETP.GT.AND P4, PT, R3.reuse, RZ, P2 ;  /* 0x000000ff0300720c */ /* 0x040fe40001784270 */
[----:B------:R-:W-:Y:S01]  /*9d80*/  F2FP.TF32.F32.PACK_B R9, R9 ;  /* 0x00000009ff09723e */ /* 0x000fe200024050ff */
[----:B------:R-:W-:Y:S01]  /*9d90*/  @P5 STG.E desc[UR36][R6.64+0x3a4], R143 ;  /* 0x0003a48f06005986 */ /* 0x000fe2000c101924 */
[C---:B------:R-:W-:Y:S01]  /*9da0*/  ISETP.GT.AND P5, PT, R3.reuse, RZ, P3 ;  /* 0x000000ff0300720c */ /* 0x040fe20001fa4270 */
[-C--:B-1----:R-:W-:Y:S01]  /*9db0*/  FMUL R11, R146, R154.reuse ;  /* 0x0000009a920b7220 */ /* 0x082fe20000400000 */
[C---:B------:R-:W-:Y:S02]  /*9dc0*/  ISETP.GT.AND P3, PT, R3.reuse, 0x8, P3 ;  /* 0x000000080300780c */ /* 0x040fe40001f64270 */
[----:B------:R-:W-:Y:S02]  /*9dd0*/  ISETP.GT.AND P2, PT, R3, 0x8, P2 ;  /* 0x000000080300780c */ /* 0x000fe40001744270 */
[----:B------:R-:W-:Y:S01]  /*9de0*/  F2FP.TF32.F32.PACK_B R11, R11 ;  /* 0x0000000bff0b723e */ /* 0x000fe200024050ff */
[----:B0-----:R-:W-:-:S05]  /*9df0*/  FMUL R13, R150, R154 ;  /* 0x0000009a960d7220 */ /* 0x001fca0000400000 */
[----:B------:R-:W-:Y:S01]  /*9e00*/  F2FP.TF32.F32.PACK_B R13, R13 ;  /* 0x0000000dff0d723e */ /* 0x000fe200024050ff */
[----:B------:R-:W-:Y:S01]  /*9e10*/  @P5 STG.E desc[UR36][R4.64+0x3c0], R9 ;  /* 0x0003c00904005986 */ /* 0x000fe2000c101924 */
[C---:B------:R-:W-:Y:S01]  /*9e20*/  ISETP.GT.AND P5, PT, R3.reuse, RZ, P1 ;  /* 0x000000ff0300720c */ /* 0x040fe20000fa4270 */
[----:B------:R-:W-:Y:S01]  /*9e30*/  @P3 IMAD.MOV.U32 R2, RZ, RZ, R6 ;  /* 0x000000ffff023224 */ /* 0x000fe200078e0006 */
[C---:B------:R-:W-:Y:S01]  /*9e40*/  ISETP.GT.AND P1, PT, R3.reuse, 0x8, P1 ;  /* 0x000000080300780c */ /* 0x040fe20000f24270 */
[----:B------:R-:W-:Y:S01]  /*9e50*/  @P4 STG.E desc[UR36][R4.64+0x3c4], R145 ;  /* 0x0003c49104004986 */ /* 0x000fe2000c101924 */
[C---:B------:R-:W-:Y:S02]  /*9e60*/  ISETP.GT.AND P4, PT, R3.reuse, RZ, P0 ;  /* 0x000000ff0300720c */ /* 0x040fe40000784270 */
[----:B------:R-:W-:Y:S01]  /*9e70*/  ISETP.GT.AND P0, PT, R3, 0x8, P0 ;  /* 0x000000080300780c */ /* 0x000fe20000704270 */
[----:B------:R-:W-:-:S05]  /*9e80*/  @P3 IMAD.MOV.U32 R3, RZ, RZ, R7 ;  /* 0x000000ffff033224 */ /* 0x000fca00078e0007 */
[----:B------:R0:W-:Y:S02]  /*9e90*/  @P3 STG.E desc[UR36][R2.64+0x3c0], R11 ;  /* 0x0003c00b02003986 */ /* 0x0001e4000c101924 */
[----:B0-----:R-:W-:Y:S02]  /*9ea0*/  @P2 IMAD.MOV.U32 R2, RZ, RZ, R6 ;  /* 0x000000ffff022224 */ /* 0x001fe400078e0006 */
[----:B------:R-:W-:-:S05]  /*9eb0*/  @P2 IMAD.MOV.U32 R3, RZ, RZ, R7 ;  /* 0x000000ffff032224 */ /* 0x000fca00078e0007 */
[----:B------:R0:W-:Y:S02]  /*9ec0*/  @P2 STG.E desc[UR36][R2.64+0x3c4], R147 ;  /* 0x0003c49302002986 */ /* 0x0001e4000c101924 */
[----:B0-----:R-:W-:Y:S02]  /*9ed0*/  @P5 IMAD.MOV.U32 R2, RZ, RZ, R4 ;  /* 0x000000ffff025224 */ /* 0x001fe400078e0004 */
[----:B------:R-:W-:-:S05]  /*9ee0*/  @P5 IMAD.MOV.U32 R3, RZ, RZ, R5 ;  /* 0x000000ffff035224 */ /* 0x000fca00078e0005 */
[----:B------:R0:W-:Y:S04]  /*9ef0*/  @P5 STG.E desc[UR36][R2.64+0x3e0], R15 ;  /* 0x0003e00f02005986 */ /* 0x0001e8000c101924 */
[----:B------:R1:W-:Y:S01]  /*9f00*/  @P4 STG.E desc[UR36][R4.64+0x3e4], R149 ;  /* 0x0003e49504004986 */ /* 0x0003e2000c101924 */
[----:B0-----:R-:W-:Y:S02]  /*9f10*/  @P1 IMAD.MOV.U32 R2, RZ, RZ, R6 ;  /* 0x000000ffff021224 */ /* 0x001fe400078e0006 */
[----:B------:R-:W-:-:S05]  /*9f20*/  @P1 IMAD.MOV.U32 R3, RZ, RZ, R7 ;  /* 0x000000ffff031224 */ /* 0x000fca00078e0007 */
[----:B------:R1:W-:Y:S04]  /*9f30*/  @P1 STG.E desc[UR36][R2.64+0x3e0], R13 ;  /* 0x0003e00d02001986 */ /* 0x0003e8000c101924 */
[----:B------:R1:W-:Y:S02]  /*9f40*/  @P0 STG.E desc[UR36][R6.64+0x3e4], R151 ;  /* 0x0003e49706000986 */ /* 0x0003e4000c101924 */
.L_x_290:
[----:B------:R-:W-:Y:S05]  /*9f50*/  BSYNC B0 ;  /* 0x0000000000007941 */ /* 0x000fea0003800000 */
.L_x_36:
[----:B-1----:R-:W2:Y:S01]  /*9f60*/  LDL.64 R2, [R1] ;  /* 0x0000000001027983 */ /* 0x002ea20000100a00 */
[----:B------:R-:W-:Y:S01]  /*9f70*/  ULDC.64 UR4, c[0x0][0x650] ;  /* 0x0001940000047ab9 */ /* 0x000fe20000000a00 */
[----:B------:R1:W-:Y:S01]  /*9f80*/  SYNCS.ARRIVE.TRANS64.A1T0 RZ, [R162+UR45], RZ ;  /* 0x000000ffa2ff79a7 */ /* 0x0003e2000810002d */
[----:B------:R-:W-:Y:S01]  /*9f90*/  PRMT R0, RZ, 0x7610, R0 ;  /* 0x00007610ff007816 */ /* 0x000fe20000000000 */
[----:B-----5:R-:W-:Y:S02]  /*9fa0*/  IMAD.MOV.U32 R19, RZ, RZ, -0x1 ;  /* 0xffffffffff137424 */ /* 0x020fe400078e00ff */
[----:B------:R-:W-:Y:S01]  /*9fb0*/  IMAD.MOV.U32 R22, RZ, RZ, -0x1 ;  /* 0xffffffffff167424 */ /* 0x000fe200078e00ff */
[----:B--2---:R-:W-:-:S04]  /*9fc0*/  LEA R18, P0, R2, R18, 0x1 ;  /* 0x0000001202127211 */ /* 0x004fc800078008ff */
[----:B------:R-:W-:Y:S01]  /*9fd0*/  LEA.HI.X R17, R2, R17, R23, 0x1, P0 ;  /* 0x0000001102117211 */ /* 0x000fe200000f0c17 */
[----:B------:R-:W-:Y:S01]  /*9fe0*/  IMAD.MOV.U32 R2, RZ, RZ, -0x1 ;  /* 0xffffffffff027424 */ /* 0x000fe200078e00ff */
[----:B------:R-:W-:-:S04]  /*9ff0*/  ISETP.GE.U32.AND P0, PT, R18, UR4, PT ;  /* 0x0000000412007c0c */ /* 0x000fc8000bf06070 */
[----:B------:R-:W-:-:S13]  /*a000*/  ISETP.GE.U32.AND.EX P0, PT, R17, UR5, PT, P0 ;  /* 0x0000000511007c0c */ /* 0x000fda000bf06100 */
[----:B-1----:R-:W-:Y:S05]  /*a010*/  @P0 BRA `(.L_x_291) ;  /* 0x0000000400700947 */ /* 0x002fea0003800000 */
[----:B---34-:R-:W1:Y:S01]  /*a020*/  S2R R10, SR_CTAID.X ;  /* 0x00000000000a7919 */ /* 0x018e620000002500 */
[----:B------:R-:W2:Y:S01]  /*a030*/  LDC.64 R8, c[0x0][0x628] ;  /* 0x00018a00ff087b82 */ /* 0x000ea20000000a00 */
[----:B------:R-:W-:Y:S01]  /*a040*/  ULDC UR4, c[0x0][0x150] ;  /* 0x0000540000047ab9 */ /* 0x000fe20000000800 */
[----:B------:R-:W-:Y:S01]  /*a050*/  IMAD.MOV.U32 R6, RZ, RZ, R18 ;  /* 0x000000ffff067224 */ /* 0x000fe200078e0012 */
[----:B------:R-:W3:Y:S01]  /*a060*/  S2R R20, SR_CTAID.Y ;  /* 0x0000000000147919 */ /* 0x000ee20000002600 */
[----:B0-----:R-:W-:-:S04]  /*a070*/  IMAD.MOV.U32 R7, RZ, RZ, R17 ;  /* 0x000000ffff077224 */ /* 0x001fc800078e0011 */
[----:B------:R-:W0:Y:S08]  /*a080*/  LDC R15, c[0x0][0x144] ;  /* 0x00005100ff0f7b82 */ /* 0x000e300000000800 */
[----:B------:R-:W4:Y:S08]  /*a090*/  LDC R0, c[0x0][0x630] ;  /* 0x00018c00ff007b82 */ /* 0x000f300000000800 */
[----:B------:R-:W0:Y:S01]  /*a0a0*/  LDC.64 R12, c[0x0][0x620] ;  /* 0x00018800ff0c7b82 */ /* 0x000e220000000a00 */
[----:B--2---:R-:W-:-:S04]  /*a0b0*/  ISETP.NE.U32.AND P0, PT, R8, RZ, PT ;  /* 0x000000ff0800720c */ /* 0x004fc80003f05070 */
[----:B------:R-:W-:Y:S02]  /*a0c0*/  ISETP.NE.AND.EX P0, PT, R9, RZ, PT, P0 ;  /* 0x000000ff0900720c */ /* 0x000fe40003f05300 */
[----:B-1----:R-:W-:-:S05]  /*a0d0*/  I2FP.F32.U32 R2, R10 ;  /* 0x0000000a00027245 */ /* 0x002fca0000201000 */
[----:B------:R-:W-:-:S04]  /*a0e0*/  FMUL R2, R2, UR4 ;  /* 0x0000000402027c20 */ /* 0x000fc80008400000 */
[----:B------:R1:W2:Y:S02]  /*a0f0*/  F2I.U32.TRUNC.NTZ R14, R2 ;  /* 0x00000002000e7305 */ /* 0x0002a4000020f000 */
[----:B---34-:R-:W-:Y:S05]  /*a100*/  @!P0 BRA `(.L_x_292) ;  /* 0x0000000000288947 */ /* 0x018fea0003800000 */
[----:B------:R-:W3:Y:S02]  /*a110*/  LDC R3, c[0x0][0x634] ;  /* 0x00018d00ff037b82 */ /* 0x000ee40000000800 */
[----:B---3--:R-:W-:-:S05]  /*a120*/  IADD3 R7, P0, R18, R3, RZ ;  /* 0x0000000312077210 */ /* 0x008fca0007f1e0ff */
[----:B------:R-:W-:-:S04]  /*a130*/  IMAD.X R11, RZ, RZ, R17, P0 ;  /* 0x000000ffff0b7224 */ /* 0x000fc800000e0611 */
[----:B-1----:R-:W-:-:S04]  /*a140*/  IMAD.WIDE.U32 R2, R11, R8, RZ ;  /* 0x000000080b027225 */ /* 0x002fc800078e00ff */
[----:B------:R-:W-:-:S04]  /*a150*/  IMAD.WIDE.U32 R4, P0, R7, R9, R2 ;  /* 0x0000000907047225 */ /* 0x000fc80007800002 */
[----:B------:R-:W-:-:S04]  /*a160*/  IMAD.WIDE.U32 R2, R7, R8, RZ ;  /* 0x0000000807027225 */ /* 0x000fc800078e00ff */
[----:B------:R-:W-:Y:S01]  /*a170*/  IMAD.X R7, RZ, RZ, RZ, P0 ;  /* 0x000000ffff077224 */ /* 0x000fe200000e06ff */
[----:B------:R-:W-:Y:S01]  /*a180*/  IADD3 RZ, P0, R3, R4, RZ ;  /* 0x0000000403ff7210 */ /* 0x000fe20007f1e0ff */
[----:B------:R-:W-:-:S04]  /*a190*/  IMAD.MOV.U32 R6, RZ, RZ, R5 ;  /* 0x000000ffff067224 */ /* 0x000fc800078e0005 */
[----:B------:R-:W-:-:S08]  /*a1a0*/  IMAD.WIDE.U32.X R6, R11, R9, R6, P0 ;  /* 0x000000090b067225 */ /* 0x000fd000000e0406 */
.L_x_292:
[----:B------:R-:W3:Y:S01]  /*a1b0*/  LDC.64 R26, c[0x0][0x640] ;  /* 0x00019000ff1a7b82 */ /* 0x000ee20000000a00 */
[-C--:B------:R-:W-:Y:S01]  /*a1c0*/  SHF.R.U64 R11, R6, R0.reuse, R7 ;  /* 0x00000000060b7219 */ /* 0x080fe20000001207 */
[----:B------:R-:W-:Y:S01]  /*a1d0*/  IMAD.MOV.U32 R19, RZ, RZ, R17 ;  /* 0x000000ffff137224 */ /* 0x000fe200078e0011 */
[----:B------:R-:W-:Y:S01]  /*a1e0*/  SHF.R.U32.HI R0, RZ, R0, R7 ;  /* 0x00000000ff007219 */ /* 0x000fe20000011607 */
[----:B--2---:R-:W-:Y:S01]  /*a1f0*/  IMAD.MOV R14, RZ, RZ, -R14 ;  /* 0x000000ffff0e7224 */ /* 0x004fe200078e0a0e */
[----:B------:R-:W-:Y:S01]  /*a200*/  IADD3 R5, P0, RZ, -R11, RZ ;  /* 0x8000000bff057210 */ /* 0x000fe20007f1e0ff */
[----:B------:R-:W-:Y:S01]  /*a210*/  ULDC UR4, c[0x0][0x154] ;  /* 0x0000550000047ab9 */ /* 0x000fe20000000800 */
[----:B------:R-:W-:Y:S01]  /*a220*/  IMAD.MOV.U32 R7, RZ, RZ, 0x1 ;  /* 0x00000001ff077424 */ /* 0x000fe200078e00ff */
[----:B------:R-:W2:Y:S01]  /*a230*/  LDC R4, c[0x0][0x618] ;  /* 0x00018600ff047b82 */ /* 0x000ea20000000800 */
[----:B0-----:R-:W-:Y:S02]  /*a240*/  IMAD R22, R15, R14, R10 ;  /* 0x0000000e0f167224 */ /* 0x001fe400078e020a */
[----:B------:R-:W-:-:S04]  /*a250*/  IMAD.X R3, RZ, RZ, ~R0, P0 ;  /* 0x000000ffff037224 */ /* 0x000fc800000e0e00 */
[-C--:B------:R-:W-:Y:S01]  /*a260*/  IMAD R0, R3, R12.reuse, RZ ;  /* 0x0000000c03007224 */ /* 0x080fe200078e02ff */
[----:B------:R-:W0:Y:S01]  /*a270*/  LDC R6, c[0x0][0x608] ;  /* 0x00018200ff067b82 */ /* 0x000e220000000800 */
[----:B-1----:R-:W-:-:S04]  /*a280*/  IMAD.WIDE.U32 R2, R5, R12, R18 ;  /* 0x0000000c05027225 */ /* 0x002fc800078e0012 */
[----:B------:R-:W-:Y:S01]  /*a290*/  IMAD R5, R5, R13, R0 ;  /* 0x0000000d05057224 */ /* 0x000fe200078e0200 */
[----:B------:R-:W-:Y:S02]  /*a2a0*/  I2FP.F32.U32 R0, R20 ;  /* 0x0000001400007245 */ /* 0x000fe40000201000 */
[----:B------:R-:W1:Y:S01]  /*a2b0*/  LDC R24, c[0x0][0x658] ;  /* 0x00019600ff187b82 */ /* 0x000e620000000800 */
[----:B------:R-:W-:Y:S01]  /*a2c0*/  IMAD.IADD R3, R3, 0x1, R5 ;  /* 0x0000000103037824 */ /* 0x000fe200078e0205 */
[----:B---3--:R-:W-:Y:S01]  /*a2d0*/  ISETP.NE.U32.AND P0, PT, R26, RZ, PT ;  /* 0x000000ff1a00720c */ /* 0x008fe20003f05070 */
[----:B------:R-:W-:Y:S01]  /*a2e0*/  FMUL R0, R0, UR4 ;  /* 0x0000000400007c20 */ /* 0x000fe20008400000 */
[----:B------:R-:W-:Y:S02]  /*a2f0*/  IMAD.MOV.U32 R5, RZ, RZ, -0x1 ;  /* 0xffffffffff057424 */ /* 0x000fe400078e00ff */
[----:B------:R-:W-:Y:S01]  /*a300*/  ISETP.NE.AND.EX P0, PT, R27, RZ, PT, P0 ;  /* 0x000000ff1b00720c */ /* 0x000fe20003f05300 */
[----:B------:R3:W4:Y:S01]  /*a310*/  F2I.U32.TRUNC.NTZ R12, R0 ;  /* 0x00000000000c7305 */ /* 0x000722000020f000 */
[----:B------:R-:W3:Y:S01]  /*a320*/  LDC R15, c[0x0][0x148] ;  /* 0x00005200ff0f7b82 */ /* 0x000ee20000000800 */
[----:B--2---:R-:W-:-:S02]  /*a330*/  SHF.R.U64 R10, R2, R4, R3 ;  /* 0x00000004020a7219 */ /* 0x004fc40000001203 */
[----:B------:R-:W-:-:S05]  /*a340*/  SHF.R.U32.HI R3, RZ, R4, R3 ;  /* 0x00000004ff037219 */ /* 0x000fca0000011603 */
[----:B------:R-:W2:Y:S01]  /*a350*/  LDC R14, c[0x0][0x600] ;  /* 0x00018000ff0e7b82 */ /* 0x000ea20000000800 */
[-CC-:B0-----:R-:W-:Y:S02]  /*a360*/  SHF.R.U64 R8, R10, R6.reuse, R3.reuse ;  /* 0x000000060a087219 */ /* 0x181fe40000001203 */
[----:B------:R-:W-:-:S05]  /*a370*/  SHF.R.U32.HI R3, RZ, R6, R3 ;  /* 0x00000006ff037219 */ /* 0x000fca0000011603 */
[----:B------:R-:W0:Y:S01]  /*a380*/  LDC R21, c[0x0][0x648] ;  /* 0x00019200ff157b82 */ /* 0x000e220000000800 */
[-CC-:B-1----:R-:W-:Y:S02]  /*a390*/  SHF.R.U64 R13, R8, R24.reuse, R3.reuse ;  /* 0x00000018080d7219 */ /* 0x182fe40000001203 */
[-C--:B------:R-:W-:Y:S02]  /*a3a0*/  SHF.L.U32 R5, R5, R24.reuse, RZ ;  /* 0x0000001805057219 */ /* 0x080fe400000006ff */
[-C--:B------:R-:W-:Y:S01]  /*a3b0*/  SHF.R.U32.HI R3, RZ, R24.reuse, R3 ;  /* 0x00000018ff037219 */ /* 0x080fe20000011603 */
[----:B------:R-:W-:Y:S01]  /*a3c0*/  IMAD.MOV.U32 R2, RZ, RZ, R13 ;  /* 0x000000ffff027224 */ /* 0x000fe200078e000d */
[----:B------:R-:W-:Y:S01]  /*a3d0*/  SHF.L.U32 R24, R7, R24, RZ ;  /* 0x0000001807187219 */ /* 0x000fe200000006ff */
[----:B------:R-:W1:Y:S01]  /*a3e0*/  LDC R25, c[0x0][0x638] ;  /* 0x00018e00ff197b82 */ /* 0x000e620000000800 */
[----:B------:R-:W-:-:S07]  /*a3f0*/  LOP3.LUT R19, RZ, R5, RZ, 0x33, !PT ;  /* 0x00000005ff137212 */ /* 0x000fce00078e33ff */
[----:B------:R-:W0:Y:S01]  /*a400*/  LDC R28, c[0x0][0x610] ;  /* 0x00018400ff1c7b82 */ /* 0x000e220000000800 */
[----:B----4-:R-:W-:Y:S05]  /*a410*/  @!P0 BRA `(.L_x_293) ;  /* 0x0000000000288947 */ /* 0x010fea0003800000 */
[----:B---3--:R-:W3:Y:S02]  /*a420*/  LDC R0, c[0x0][0x64c] ;  /* 0x00019300ff007b82 */ /* 0x008ee40000000800 */
[----:B---3--:R-:W-:-:S05]  /*a430*/  IADD3 R7, P0, R13, R0, RZ ;  /* 0x000000000d077210 */ /* 0x008fca0007f1e0ff */
        /* <DEDUP_REMOVED lines=8> */
.L_x_293:
[----:B------:R-:W4:Y:S01]  /*a4c0*/  LDC R4, c[0x0][0x65c] ;  /* 0x00019700ff047b82 */ /* 0x000f220000000800 */
[----:B0--3--:R-:W-:Y:S01]  /*a4d0*/  SHF.R.U64 R0, R2, R21, R3 ;  /* 0x0000001502007219 */ /* 0x009fe20000001203 */
[----:B--2---:R-:W-:Y:S01]  /*a4e0*/  VIADD R3, R14, 0xffffffff ;  /* 0xffffffff0e037836 */ /* 0x004fe20000000000 */
[----:B------:R-:W-:Y:S01]  /*a4f0*/  LOP3.LUT R19, R8, R19, RZ, 0xc0, !PT ;  /* 0x0000001308137212 */ /* 0x000fe200078ec0ff */
[----:B------:R-:W-:Y:S02]  /*a500*/  IMAD.MOV R12, RZ, RZ, -R12 ;  /* 0x000000ffff0c7224 */ /* 0x000fe400078e0a0c */
[----:B------:R-:W-:Y:S01]  /*a510*/  IMAD.MOV R2, RZ, RZ, -R0 ;  /* 0x000000ffff027224 */ /* 0x000fe200078e0a00 */
[----:B------:R-:W-:Y:S01]  /*a520*/  LOP3.LUT R3, R10, R3, RZ, 0xc0, !PT ;  /* 0x000000030a037212 */ /* 0x000fe200078ec0ff */
[----:B------:R-:W-:Y:S02]  /*a530*/  IMAD R19, R24, R0, R19 ;  /* 0x0000000018137224 */ /* 0x000fe400078e0213 */
[----:B-1----:R-:W-:-:S04]  /*a540*/  IMAD R0, R2, R25, R13 ;  /* 0x0000001902007224 */ /* 0x002fc800078e020d */
[----:B------:R-:W-:Y:S01]  /*a550*/  IMAD R2, R0, R14, R3 ;  /* 0x0000000e00027224 */ /* 0x000fe200078e0203 */
[----:B----4-:R-:W-:Y:S01]  /*a560*/  ISETP.NE.AND P0, PT, R4, 0x1, PT ;  /* 0x000000010400780c */ /* 0x010fe20003f05270 */
[----:B------:R-:W-:-:S05]  /*a570*/  IMAD.MOV.U32 R4, RZ, RZ, 0x1 ;  /* 0x00000001ff047424 */ /* 0x000fca00078e00ff */
[----:B------:R-:W-:-:S07]  /*a580*/  PRMT R0, R4, 0x7610, R0 ;  /* 0x0000761004007816 */ /* 0x000fce0000000000 */
[----:B------:R-:W-:-:S04]  /*a590*/  @P0 IMAD R22, R15, R12, R20 ;  /* 0x0000000c0f160224 */ /* 0x000fc800078e0214 */
[----:B------:R-:W-:-:S05]  /*a5a0*/  IMAD R19, R19, R28, R22 ;  /* 0x0000001c13137224 */ /* 0x000fca00078e0216 */
[----:B------:R-:W-:Y:S02]  /*a5b0*/  SEL R22, R2, R19, !P0 ;  /* 0x0000001302167207 */ /* 0x000fe40004000000 */
[----:B------:R-:W-:Y:S01]  /*a5c0*/  SEL R19, R19, R2, !P0 ;  /* 0x0000000213137207 */ /* 0x000fe20004000000 */
[----:B------:R-:W-:-:S07]  /*a5d0*/  IMAD.MOV.U32 R2, RZ, RZ, R11 ;  /* 0x000000ffff027224 */ /* 0x000fce00078e000b */
.L_x_291:
[----:B------:R-:W-:Y:S02]  /*a5e0*/  LOP3.LUT P0, RZ, R0, 0xff, RZ, 0xc0, !PT ;  /* 0x000000ff00ff7812 */ /* 0x000fe4000780c0ff */
[----:B------:R-:W-:-:S11]  /*a5f0*/  LOP3.LUT R177, R177, 0x1, RZ, 0x3c, !PT ;  /* 0x00000001b1b17812 */ /* 0x000fd600078e3cff */
[----:B------:R-:W-:Y:S05]  /*a600*/  @P0 BRA `(.L_x_294) ;  /* 0xffffff7000280947 */ /* 0x000fea000383ffff */
[----:B------:R-:W-:Y:S05]  /*a610*/  EXIT ;  /* 0x000000000000794d */ /* 0x000fea0003800000 */
.L_x_17:
[----:B------:R-:W-:-:S08]  /*a620*/  ISETP.NE.AND P0, PT, R5, RZ, PT ;  /* 0x000000ff0500720c */ /* 0x000fd00003f05270 */
[----:B0-----:R-:W0:-:S00]  /*a630*/  USETMAXREG.DEALLOC.CTAPOOL 0x28 ;  /* 0x00000028000079c8 */ /* 0x001e0000080e0500 */
[----:B------:R-:W-:Y:S05]  /*a640*/  @P0 EXIT ;  /* 0x000000000000094d */ /* 0x000fea0003800000 */
[----:B0-----:R-:W-:Y:S01]  /*a650*/  LOP3.LUT P0, RZ, R8, 0xff, RZ, 0xc0, !PT ;  /* 0x000000ff08ff7812 */ /* 0x001fe2000780c0ff */
[----:B------:R-:W-:Y:S02]  /*a660*/  IMAD.MOV.U32 R0, RZ, RZ, 0x1 ;  /* 0x00000001ff007424 */ /* 0x000fe400078e00ff */
[----:B------:R-:W-:-:S10]  /*a670*/  IMAD.MOV.U32 R7, RZ, RZ, RZ ;  /* 0x000000ffff077224 */ /* 0x000fd400078e00ff */
[----:B------:R-:W-:Y:S05]  /*a680*/  @!P0 BRA `(.L_x_295) ;  /* 0x0000000c00388947 */ /* 0x000fea0003800000 */
[----:B------:R-:W0:Y:S01]  /*a690*/  S2R R9, SR_CgaCtaId ;  /* 0x0000000000097919 */ /* 0x000e220000008800 */
[----:B------:R-:W-:Y:S01]  /*a6a0*/  LOP3.LUT P0, RZ, R4, 0x1f, RZ, 0xc0, !PT ;  /* 0x0000001f04ff7812 */ /* 0x000fe2000780c0ff */
[----:B------:R-:W-:Y:S01]  /*a6b0*/  ULDC UR5, c[0x0][0x658] ;  /* 0x0001960000057ab9 */ /* 0x000fe20000000800 */
[----:B------:R-:W-:Y:S01]  /*a6c0*/  UMOV UR6, 0xffffffff ;  /* 0xffffffff00067882 */ /* 0x000fe20000000000 */
[----:B------:R-:W-:Y:S01]  /*a6d0*/  BSSY B0, `(.L_x_295) ;  /* 0x00000c9000007945 */ /* 0x000fe20003800000 */
[----:B------:R-:W-:Y:S01]  /*a6e0*/  USHF.L.U32 UR6, UR6, UR5, URZ ;  /* 0x0000000506067299 */ /* 0x000fe2000800063f */
[C---:B------:R-:W-:Y:S01]  /*a6f0*/  ISETP.NE.AND P2, PT, R3.reuse, RZ, PT ;  /* 0x000000ff0300720c */ /* 0x040fe20003f45270 */
[----:B------:R-:W-:Y:S01]  /*a700*/  IMAD.MOV.U32 R8, RZ, RZ, 0x1 ;  /* 0x00000001ff087424 */ /* 0x000fe200078e00ff */
[----:B------:R-:W-:Y:S01]  /*a710*/  ISETP.NE.OR P0, PT, R3, RZ, !P0 ;  /* 0x000000ff0300720c */ /* 0x000fe20004705670 */
[----:B------:R-:W-:Y:S01]  /*a720*/  IMAD.MOV.U32 R0, RZ, RZ, 0x1 ;  /* 0x00000001ff007424 */ /* 0x000fe200078e00ff */
[----:B------:R-:W-:Y:S01]  /*a730*/  LOP3.LUT R6, R16, 0x2, RZ, 0xfc, !PT ;  /* 0x0000000210067812 */ /* 0x000fe200078efcff */
[----:B------:R-:W-:Y:S01]  /*a740*/  IMAD.MOV.U32 R7, RZ, RZ, RZ ;  /* 0x000000ffff077224 */ /* 0x000fe200078e00ff */
[----:B------:R-:W-:Y:S01]  /*a750*/  ULDC UR4, c[0x0][0x600] ;  /* 0x0001800000047ab9 */ /* 0x000fe20000000800 */
[----:B------:R-:W-:Y:S01]  /*a760*/  UMOV UR7, 0x1 ;  /* 0x0000000100077882 */ /* 0x000fe20000000000 */
[----:B------:R-:W-:-:S02]  /*a770*/  UIADD3 UR19, UR40, 0x1, URZ ;  /* 0x0000000128137890 */ /* 0x000fc4000fffe03f */
[----:B------:R-:W-:Y:S02]  /*a780*/  UIADD3 UR15, UR4, -0x1, URZ ;  /* 0xffffffff040f7890 */ /* 0x000fe4000fffe03f */
[----:B------:R-:W-:Y:S02]  /*a790*/  USHF.L.U32 UR17, UR7, UR5, URZ ;  /* 0x0000000507117299 */ /* 0x000fe4000800063f */
[----:B------:R-:W-:Y:S01]  /*a7a0*/  ULOP3.LUT UR16, URZ, UR6, URZ, 0x33, !UPT ;  /* 0x000000063f107292 */ /* 0x000fe2000f8e333f */
[----:B------:R-:W-:Y:S01]  /*a7b0*/  ULDC.64 UR20, c[0x0][0x198] ;  /* 0x0000660000147ab9 */ /* 0x000fe20000000a00 */
[C---:B0-----:R-:W-:Y:S02]  /*a7c0*/  IMAD.SHL.U32 R10, R9.reuse, 0x80, RZ ;  /* 0x00000080090a7824 */ /* 0x041fe400078e00ff */
[----:B------:R-:W-:-:S03]  /*a7d0*/  IMAD.SHL.U32 R9, R9, 0x1000, RZ ;  /* 0x0000100009097824 */ /* 0x000fc600078e00ff */
[----:B------:R-:W-:-:S07]  /*a7e0*/  LOP3.LUT R10, R10, 0x80, RZ, 0xc0, !PT ;  /* 0x000000800a0a7812 */ /* 0x000fce00078ec0ff */
.L_x_307:
[----:B------:R-:W-:-:S03]  /*a7f0*/  UMOV UR4, 0xffffffff ;  /* 0xffffffff00047882 */ /* 0x000fc60000000000 */
[----:B------:R-:W-:Y:S05]  /*a800*/  BRA.DIV UR4, `(.L_x_296) ;  /* 0x0000001204107947 */ /* 0x000fea000b800000 */
[----:B------:R-:W-:-:S13]  /*a810*/  ELECT P6, URZ, PT ;  /* 0x00000000003f782f */ /* 0x000fda00038c0000 */
.L_x_321:
[----:B------:R-:W0:Y:S01]  /*a820*/  LDC R3, c[0x0][0x28c] ;  /* 0x0000a300ff037b82 */ /* 0x000e220000000800 */
[----:B------:R-:W-:Y:S01]  /*a830*/  BSSY B1, `(.L_x_297) ;  /* 0x0000039000017945 */ /* 0x000fe20003800000 */
[----:B0-----:R-:W-:-:S13]  /*a840*/  ISETP.LT.OR P6, PT, R3, 0x1, !P6 ;  /* 0x000000010300780c */ /* 0x001fda00077c1670 */
[----:B------:R-:W-:Y:S05]  /*a850*/  @P6 BRA `(.L_x_298) ;  /* 0x0000000000d86947 */ /* 0x000fea0003800000 */
[----:B------:R-:W-:Y:S02]  /*a860*/  IMAD R22, R22, 0x100, R10 ;  /* 0x0000010016167824 */ /* 0x000fe400078e020a */
[----:B------:R-:W-:Y:S02]  /*a870*/  IMAD.SHL.U32 R19, R19, 0x40, RZ ;  /* 0x0000004013137824 */ /* 0x000fe400078e00ff */
[----:B------:R-:W-:Y:S02]  /*a880*/  IMAD.MOV.U32 R15, RZ, RZ, RZ ;  /* 0x000000ffff0f7224 */ /* 0x000fe400078e00ff */
[----:B------:R-:W-:Y:S02]  /*a890*/  IMAD.U32 R20, RZ, RZ, UR19 ;  /* 0x00000013ff147e24 */ /* 0x000fe4000f8e00ff */
[----:B------:R-:W-:Y:S02]  /*a8a0*/  IMAD.MOV.U32 R3, RZ, RZ, R0 ;  /* 0x000000ffff037224 */ /* 0x000fe400078e0000 */
[----:B------:R-:W-:-:S07]  /*a8b0*/  IMAD.MOV.U32 R4, RZ, RZ, R7 ;  /* 0x000000ffff047224 */ /* 0x000fce00078e0007 */
.L_x_302:
[----:B------:R-:W0:Y:S01]  /*a8c0*/  S2R R12, SR_CgaCtaId ;  /* 0x00000000000c7919 */ /* 0x000e220000008800 */
[----:B------:R-:W-:Y:S01]  /*a8d0*/  MOV R5, 0x400 ;  /* 0x0000040000057802 */ /* 0x000fe20000000f00 */
[----:B------:R-:W1:Y:S03]  /*a8e0*/  @!P2 LDC R11, c[0x0][0x500] ;  /* 0x00014000ff0bab82 */ /* 0x000e660000000800 */
[----:B0-----:R-:W-:Y:S02]  /*a8f0*/  LEA R13, R12, R5, 0x18 ;  /* 0x000000050c0d7211 */ /* 0x001fe400078ec0ff */
[----:B------:R-:W-:-:S03]  /*a900*/  SHF.L.U32 R5, R3, 0x1f, RZ ;  /* 0x0000001f03057819 */ /* 0x000fc600000006ff */
[----:B------:R-:W-:-:S04]  /*a910*/  IMAD R14, R4, 0x8, R13 ;  /* 0x00000008040e7824 */ /* 0x000fc800078e020d */
[----:B------:R-:W0:Y:S02]  /*a920*/  SYNCS.PHASECHK.TRANS64.TRYWAIT P1, [R14+URZ+0x28], R5 ;  /* 0x000028050e0075a7 */ /* 0x000e24000802017f */
[----:B01----:R-:W-:Y:S05]  /*a930*/  @!P1 BRA `(.L_x_299) ;  /* 0x0000000c00e49947 */ /* 0x003fea0003800000 */
.L_x_322:
[----:B0-----:R-:W-:Y:S01]  /*a940*/  PRMT R5, R6, 0x9910, RZ ;  /* 0x0000991006057816 */ /* 0x001fe200000000ff */
[----:B------:R0:W-:Y:S03]  /*a950*/  @!P2 SYNCS.ARRIVE.TRANS64 RZ, [R14+URZ], R11 ;  /* 0x0000000b0effa9a7 */ /* 0x0001e6000800003f */
[----:B------:R-:W-:-:S13]  /*a960*/  ISETP.NE.AND P1, PT, R5, 0x2, PT ;  /* 0x000000020500780c */ /* 0x000fda0003f25270 */
[----:B0-----:R-:W-:Y:S05]  /*a970*/  @P1 BRA `(.L_x_300) ;  /* 0x0000000000041947 */ /* 0x001fea0003800000 */
[----:B------:R-:W-:Y:S01]  /*a980*/  BPT.TRAP 0x1 ;  /* 0x000000040000795c */ /* 0x000fe20000300000 */
.L_x_300:
[----:B------:R-:W-:Y:S05]  /*a990*/  @P0 BRA `(.L_x_301) ;  /* 0x0000000000040947 */ /* 0x000fea0003800000 */
[----:B------:R-:W-:Y:S01]  /*a9a0*/  BPT.TRAP 0x1 ;  /* 0x000000040000795c */ /* 0x000fe20000300000 */
.L_x_301:
[----:B------:R-:W-:Y:S01]  /*a9b0*/  IMAD.SHL.U32 R12, R4, 0x2000, RZ ;  /* 0x00002000040c7824 */ /* 0x000fe200078e00ff */
[----:B------:R-:W-:Y:S01]  /*a9c0*/  R2UR UR9, R14 ;  /* 0x000000000e0972ca */ /* 0x000fe200000e0000 */
[----:B------:R-:W-:Y:S01]  /*a9d0*/  VIADD R20, R20, 0xffffffff ;  /* 0xffffffff14147836 */ /* 0x000fe20000000000 */
[----:B------:R-:W-:Y:S01]  /*a9e0*/  R2UR UR11, R19 ;  /* 0x00000000130b72ca */ /* 0x000fe200000e0000 */
[----:B------:R-:W-:Y:S01]  /*a9f0*/  UIADD3 UR4, UP0, UR20, 0xf0, URZ ;  /* 0x000000f014047890 */ /* 0x000fe2000ff1e03f */
[----:B------:R-:W-:Y:S01]  /*aa00*/  LOP3.LUT R5, R12, 0x1000, R9, 0xf8, !PT ;  /* 0x000010000c057812 */ /* 0x000fe200078ef809 */
[----:B------:R-:W-:Y:S01]  /*aa10*/  UIADD3 UR22, UP1, UR20, 0x1f0, URZ ;  /* 0x000001f014167890 */ /* 0x000fe2000ff3e03f */
[----:B------:R-:W-:Y:S01]  /*aa20*/  IADD3 R12, R13, 0x180, R12 ;  /* 0x000001800d0c7810 */ /* 0x000fe20007ffe00c */
[----:B------:R-:W-:Y:S01]  /*aa30*/  UIADD3.X UR5, URZ, UR21, URZ, UP0, !UPT ;  /* 0x000000153f057290 */ /* 0x000fe200087fe43f */
[----:B------:R-:W-:Y:S01]  /*aa40*/  R2UR UR10, R15 ;  /* 0x000000000f0a72ca */ /* 0x000fe200000e0000 */
[----:B------:R-:W-:Y:S01]  /*aa50*/  IMAD R5, R5, 0x4, R13 ;  /* 0x0000000405057824 */ /* 0x000fe200078e020d */
[----:B------:R-:W-:Y:S01]  /*aa60*/  R2UR UR13, R12 ;  /* 0x000000000c0d72ca */ /* 0x000fe200000e0000 */
[----:B------:R-:W-:Y:S01]  /*aa70*/  VIADD R4, R4, 0x1 ;  /* 0x0000000104047836 */ /* 0x000fe20000000000 */
[----:B------:R-:W-:Y:S01]  /*aa80*/  R2UR UR12, R2 ;  /* 0x00000000020c72ca */ /* 0x000fe200000e0000 */
[----:B------:R-:W-:Y:S01]  /*aa90*/  UIADD3.X UR23, URZ, UR21, URZ, UP1, !UPT ;  /* 0x000000153f177290 */ /* 0x000fe20008ffe43f */
[----:B------:R-:W-:Y:S01]  /*aaa0*/  R2UR UR8, R5 ;  /* 0x00000000050872ca */ /* 0x000fe200000e0000 */
[----:B------:R-:W-:Y:S01]  /*aab0*/  UMOV UR6, 0x0 ;  /* 0x0000000000067882 */ /* 0x000fe20000000000 */
[----:B------:R-:W-:Y:S01]  /*aac0*/  R2UR UR18, R22 ;  /* 0x00000000161272ca */ /* 0x000fe200000e0000 */
[----:B------:R-:W-:Y:S01]  /*aad0*/  UMOV UR7, 0x10000000 ;  /* 0x1000000000077882 */ /* 0x000fe20000000000 */
[----:B------:R-:W-:Y:S01]  /*aae0*/  ISETP.GT.AND P3, PT, R20, 0x1, PT ;  /* 0x000000011400780c */ /* 0x000fe20003f64270 */
[----:B------:R-:W-:Y:S01]  /*aaf0*/  UMOV UR24, 0x30000 ;  /* 0x0003000000187882 */ /* 0x000fe20000000000 */
[----:B------:R-:W-:Y:S01]  /*ab00*/  ISETP.NE.AND P1, PT, R4, 0x5, PT ;  /* 0x000000050400780c */ /* 0x000fe20003f25270 */
[----:B------:R-:W-:-:S03]  /*ab10*/  VIADD R15, R15, 0x20 ;  /* 0x000000200f0f7836 */ /* 0x000fc60000000000 */
[----:B------:R-:W-:Y:S02]  /*ab20*/  SEL R12, RZ, 0x1, P1 ;  /* 0x00000001ff0c7807 */ /* 0x000fe40000800000 */
[----:B------:R-:W-:Y:S01]  /*ab30*/  SEL R4, R4, RZ, P1 ;  /* 0x000000ff04047207 */ /* 0x000fe20000800000 */
[----:B------:R-:W-:Y:S01]  /*ab40*/  UIADD3 UR14, UR8, 0xa180, URZ ;  /* 0x0000a180080e7890 */ /* 0x000fe2000fffe03f */
[----:B------:R-:W-:Y:S02]  /*ab50*/  LOP3.LUT R3, R3, R12, RZ, 0x3c, !PT ;  /* 0x0000000c03037212 */ /* 0x000fe400078e3cff */
[----:B------:R-:W-:Y:S02]  /*ab60*/  UMOV UR8, UR13 ;  /* 0x0000000d00087c82 */ /* 0x000fe40008000000 */
[----:B------:R0:W-:Y:S02]  /*ab70*/  UTMALDG.3D [UR8], [UR4], desc[UR6] ;  /* 0x00000608040075b4 */ /* 0x0001e40008011000 */
[----:B0-----:R-:W-:Y:S01]  /*ab80*/  UMOV UR8, UR14 ;  /* 0x0000000e00087c82 */ /* 0x001fe20008000000 */
[----:B------:R-:W-:-:S02]  /*ab90*/  UMOV UR11, UR18 ;  /* 0x00000012000b7c82 */ /* 0x000fc40008000000 */
[----:B------:R0:W-:Y:S02]  /*aba0*/  UTMALDG.3D.MULTICAST [UR8], [UR22], UR24, desc[UR6] ;  /* 0x00000608160073b4 */ /* 0x0001e40008011818 */
[----:B0-----:R-:W-:Y:S05]  /*abb0*/  @P3 BRA `(.L_x_302) ;  /* 0xfffffffc00403947 */ /* 0x001fea000383ffff */
.L_x_298:
[----:B------:R-:W-:Y:S05]  /*abc0*/  BSYNC B1 ;  /* 0x0000000000017941 */ /* 0x000fea0003800000 */
.L_x_297:
[----:B------:R-:W2:Y:S01]  /*abd0*/  LDL.64 R12, [R1] ;  /* 0x00000000010c7983 */ /* 0x000ea20000100a00 */
[----:B------:R-:W-:Y:S01]  /*abe0*/  LOP3.LUT P4, RZ, R8, 0xff, RZ, 0xc0, !PT ;  /* 0x000000ff08ff7812 */ /* 0x000fe2000788c0ff */
[----:B------:R-:W-:Y:S01]  /*abf0*/  VIADD R4, R7, UR40 ;  /* 0x0000002807047c36 */ /* 0x000fe20008000000 */
[----:B------:R-:W-:Y:S01]  /*ac00*/  ULDC.64 UR4, c[0x0][0x650] ;  /* 0x0001940000047ab9 */ /* 0x000fe20000000a00 */
[----:B------:R-:W-:Y:S01]  /*ac10*/  IMAD.U32 R7, RZ, RZ, UR40 ;  /* 0x00000028ff077e24 */ /* 0x000fe2000f8e00ff */
[----:B------:R-:W-:Y:S01]  /*ac20*/  UISETP.GE.U32.AND UP0, UPT, UR40, 0x5, UPT ;  /* 0x000000052800788c */ /* 0x000fe2000bf06070 */
[----:B------:R-:W-:Y:S01]  /*ac30*/  BSSY B1, `(.L_x_303) ;  /* 0x0000070000017945 */ /* 0x000fe20003800000 */
[----:B------:R-:W-:Y:S01]  /*ac40*/  ISETP.GT.U32.AND P1, PT, R4, 0x4, PT ;  /* 0x000000040400780c */ /* 0x000fe20003f24070 */
[----:B------:R-:W-:Y:S01]  /*ac50*/  IMAD.MOV.U32 R19, RZ, RZ, -0x1 ;  /* 0xffffffffff137424 */ /* 0x000fe200078e00ff */
[----:B------:R-:W-:Y:S01]  /*ac60*/  PRMT R8, RZ, 0x7610, R8 ;  /* 0x00007610ff087816 */ /* 0x000fe20000000008 */
[----:B------:R-:W-:Y:S01]  /*ac70*/  IMAD.MOV.U32 R22, RZ, RZ, -0x1 ;  /* 0xffffffffff167424 */ /* 0x000fe200078e00ff */
[----:B------:R-:W-:-:S02]  /*ac80*/  ISETP.LT.U32.AND P1, PT, R7, 0x5, P1 ;  /* 0x000000050700780c */ /* 0x000fc40000f21070 */
[----:B------:R-:W-:Y:S01]  /*ac90*/  PLOP3.LUT P3, PT, PT, PT, UP0, 0x80, 0x0 ;  /* 0x000000000000781c */ /* 0x000fe20003f6f008 */
[----:B------:R-:W0:Y:S01]  /*aca0*/  @P4 S2R R3, SR_CgaCtaId ;  /* 0x0000000000034919 */ /* 0x000e220000008800 */
[----:B------:R-:W-:-:S04]  /*acb0*/  @P4 MOV R2, 0x400 ;  /* 0x0000040000024802 */ /* 0x000fc80000000f00 */
[----:B0-----:R-:W-:Y:S01]  /*acc0*/  @P4 LEA R5, R3, R2, 0x18 ;  /* 0x0000000203054211 */ /* 0x001fe200078ec0ff */
[----:B------:R-:W-:-:S03]  /*acd0*/  IMAD.WIDE.U32 R2, R4, -0x33333333, RZ ;  /* 0xcccccccd04027825 */ /* 0x000fc600078e00ff */
[----:B------:R0:W-:Y:S01]  /*ace0*/  @P4 SYNCS.ARRIVE.TRANS64.A1T0 RZ, [R5+URZ+0x88], RZ ;  /* 0x000088ff05ff49a7 */ /* 0x0001e2000810003f */
[----:B------:R-:W-:Y:S01]  /*acf0*/  IMAD.MOV.U32 R2, RZ, RZ, -0x1 ;  /* 0xffffffffff027424 */ /* 0x000fe200078e00ff */
[----:B0-----:R-:W-:Y:S02]  /*ad00*/  SHF.R.U32.HI R5, RZ, 0x2, R3 ;  /* 0x00000002ff057819 */ /* 0x001fe40000011603 */
[----:B------:R-:W-:-:S03]  /*ad10*/  SEL R3, RZ, 0x1, !P1 ;  /* 0x00000001ff037807 */ /* 0x000fc60004800000 */
[----:B------:R-:W-:Y:S01]  /*ad20*/  IMAD R7, R5, -0x5, R4 ;  /* 0xfffffffb05077824 */ /* 0x000fe200078e0204 */
[----:B------:R-:W-:Y:S02]  /*ad30*/  LOP3.LUT R0, R0, R3, RZ, 0x3c, !PT ;  /* 0x0000000300007212 */ /* 0x000fe400078e3cff */
[----:B------:R-:W-:Y:S02]  /*ad40*/  PRMT R3, RZ, 0x7610, R3 ;  /* 0x00007610ff037816 */ /* 0x000fe40000000003 */
[----:B------:R-:W-:Y:S02]  /*ad50*/  @P3 LOP3.LUT R0, R0, 0x1, R5, 0x78, !PT ;  /* 0x0000000100003812 */ /* 0x000fe400078e7805 */
[----:B--2---:R-:W-:-:S04]  /*ad60*/  IADD3 R18, P4, R18, R12, RZ ;  /* 0x0000000c12127210 */ /* 0x004fc80007f9e0ff */
[----:B------:R-:W-:Y:S01]  /*ad70*/  ISETP.GE.U32.AND P1, PT, R18, UR4, PT ;  /* 0x0000000412007c0c */ /* 0x000fe2000bf26070 */
[----:B------:R-:W-:-:S05]  /*ad80*/  IMAD.X R17, R17, 0x1, R23, P4 ;  /* 0x0000000111117824 */ /* 0x000fca00020e0617 */
[----:B------:R-:W-:-:S13]  /*ad90*/  ISETP.GE.U32.AND.EX P1, PT, R17, UR5, PT, P1 ;  /* 0x0000000511007c0c */ /* 0x000fda000bf26110 */
[----:B------:R-:W-:Y:S05]  /*ada0*/  @P1 BRA `(.L_x_304) ;  /* 0x0000000400601947 */ /* 0x000fea0003800000 */
[----:B------:R-:W0:Y:S01]  /*adb0*/  S2R R12, SR_CTAID.X ;  /* 0x00000000000c7919 */ /* 0x000e220000002500 */
[----:B------:R-:W-:Y:S01]  /*adc0*/  ULDC.64 UR4, c[0x0][0x628] ;  /* 0x00018a0000047ab9 */ /* 0x000fe20000000a00 */
[----:B------:R-:W-:Y:S01]  /*add0*/  ULDC UR7, c[0x0][0x630] ;  /* 0x00018c0000077ab9 */ /* 0x000fe20000000800 */
[----:B------:R-:W-:Y:S01]  /*ade0*/  ISETP.NE.U32.AND P1, PT, RZ, UR4, PT ;  /* 0x00000004ff007c0c */ /* 0x000fe2000bf25070 */
[----:B------:R-:W1:Y:S01]  /*adf0*/  S2R R13, SR_CTAID.Y ;  /* 0x00000000000d7919 */ /* 0x000e620000002600 */
[----:B------:R-:W-:Y:S01]  /*ae00*/  ULDC UR8, c[0x0][0x150] ;  /* 0x0000540000087ab9 */ /* 0x000fe20000000800 */
[----:B------:R-:W-:Y:S01]  /*ae10*/  IMAD.MOV.U32 R2, RZ, RZ, R18 ;  /* 0x000000ffff027224 */ /* 0x000fe200078e0012 */
[----:B------:R-:W-:Y:S01]  /*ae20*/  ISETP.NE.AND.EX P1, PT, RZ, UR5, PT, P1 ;  /* 0x00000005ff007c0c */ /* 0x000fe2000bf25310 */
[----:B------:R-:W-:Y:S01]  /*ae30*/  IMAD.MOV.U32 R3, RZ, RZ, R17 ;  /* 0x000000ffff037224 */ /* 0x000fe200078e0011 */
[----:B0-----:R-:W-:-:S11]  /*ae40*/  I2FP.F32.U32 R14, R12 ;  /* 0x0000000c000e7245 */ /* 0x001fd60000201000 */
[----:B------:R-:W-:Y:S05]  /*ae50*/  @!P1 BRA `(.L_x_305) ;  /* 0x0000000000289947 */ /* 0x000fea0003800000 */
[----:B------:R-:W-:Y:S02]  /*ae60*/  ULDC UR6, c[0x0][0x634] ;  /* 0x00018d0000067ab9 */ /* 0x000fe40000000800 */
[----:B------:R-:W-:-:S05]  /*ae70*/  IADD3 R3, P1, R18, UR6, RZ ;  /* 0x0000000612037c10 */ /* 0x000fca000ff3e0ff */
[----:B------:R-:W-:-:S04]  /*ae80*/  IMAD.X R11, RZ, RZ, R17, P1 ;  /* 0x000000ffff0b7224 */ /* 0x000fc800008e0611 */
[----:B------:R-:W-:-:S04]  /*ae90*/  IMAD.WIDE.U32 R4, R11, UR4, RZ ;  /* 0x000000040b047c25 */ /* 0x000fc8000f8e00ff */
[----:B------:R-:W-:-:S04]  /*aea0*/  IMAD.WIDE.U32 R4, P1, R3, UR5, R4 ;  /* 0x0000000503047c25 */ /* 0x000fc8000f820004 */
[----:B------:R-:W-:-:S04]  /*aeb0*/  IMAD.WIDE.U32 R2, R3, UR4, RZ ;  /* 0x0000000403027c25 */ /* 0x000fc8000f8e00ff */
[----:B------:R-:W-:Y:S01]  /*aec0*/  IMAD.MOV.U32 R2, RZ, RZ, R5 ;  /* 0x000000ffff027224 */ /* 0x000fe200078e0005 */
[----:B------:R-:W-:Y:S01]  /*aed0*/  IADD3 RZ, P3, R3, R4, RZ ;  /* 0x0000000403ff7210 */ /* 0x000fe20007f7e0ff */
[----:B------:R-:W-:-:S04]  /*aee0*/  IMAD.X R3, RZ, RZ, RZ, P1 ;  /* 0x000000ffff037224 */ /* 0x000fc800008e06ff */
[----:B------:R-:W-:-:S08]  /*aef0*/  IMAD.WIDE.U32.X R2, R11, UR5, R2, P3 ;  /* 0x000000050b027c25 */ /* 0x000fd000098e0402 */
.L_x_305:
[----:B------:R-:W0:Y:S01]  /*af00*/  LDC R21, c[0x0][0x65c] ;  /* 0x00019700ff157b82 */ /* 0x000e220000000800 */
[--C-:B------:R-:W-:Y:S01]  /*af10*/  SHF.R.U64 R11, R2, UR7, R3.reuse ;  /* 0x00000007020b7c19 */ /* 0x100fe20008001203 */
[----:B------:R-:W-:Y:S01]  /*af20*/  FMUL R14, R14, UR8 ;  /* 0x000000080e0e7c20 */ /* 0x000fe20008400000 */
[----:B------:R-:W-:Y:S01]  /*af30*/  SHF.R.U32.HI R2, RZ, UR7, R3 ;  /* 0x00000007ff027c19 */ /* 0x000fe20008011603 */
[----:B------:R-:W-:Y:S01]  /*af40*/  ULDC UR6, c[0x0][0x154] ;  /* 0x0000550000067ab9 */ /* 0x000fe20000000800 */
[----:B------:R-:W-:Y:S01]  /*af50*/  IADD3 R15, P1, RZ, -R11, RZ ;  /* 0x8000000bff0f7210 */ /* 0x000fe20007f3e0ff */
[----:B------:R-:W-:Y:S01]  /*af60*/  ULDC.64 UR4, c[0x0][0x620] ;  /* 0x0001880000047ab9 */ /* 0x000fe20000000a00 */
[----:B-1----:R-:W-:Y:S01]  /*af70*/  I2FP.F32.U32 R3, R13 ;  /* 0x0000000d00037245 */ /* 0x002fe20000201000 */
[----:B------:R-:W1:Y:S01]  /*af80*/  LDC R19, c[0x0][0x144] ;  /* 0x00005100ff137b82 */ /* 0x000e620000000800 */
[----:B------:R-:W2:Y:S01]  /*af90*/  F2I.U32.TRUNC.NTZ R14, R14 ;  /* 0x0000000e000e7305 */ /* 0x000ea2000020f000 */
[----:B------:R-:W-:-:S02]  /*afa0*/  IMAD.X R2, RZ, RZ, ~R2, P1 ;  /* 0x000000ffff027224 */ /* 0x000fc400008e0e02 */
[----:B------:R-:W-:Y:S01]  /*afb0*/  FMUL R4, R3, UR6 ;  /* 0x0000000603047c20 */ /* 0x000fe20008400000 */
[----:B------:R-:W-:Y:S01]  /*afc0*/  IMAD.MOV.U32 R3, RZ, RZ, R17 ;  /* 0x000000ffff037224 */ /* 0x000fe200078e0011 */
[----:B------:R-:W-:Y:S01]  /*afd0*/  ULDC.64 UR6, c[0x0][0x640] ;  /* 0x0001900000067ab9 */ /* 0x000fe20000000a00 */
[----:B------:R-:W-:Y:S01]  /*afe0*/  IMAD R2, R2, UR4, RZ ;  /* 0x0000000402027c24 */ /* 0x000fe2000f8e02ff */
[----:B------:R-:W3:Y:S01]  /*aff0*/  LDC R20, c[0x0][0x148] ;  /* 0x00005200ff147b82 */ /* 0x000ee20000000800 */
[----:B------:R-:W-:Y:S01]  /*b000*/  ISETP.NE.U32.AND P1, PT, RZ, UR6, PT ;  /* 0x00000006ff007c0c */ /* 0x000fe2000bf25070 */
[----:B------:R-:W4:Y:S01]  /*b010*/  F2I.U32.TRUNC.NTZ R4, R4 ;  /* 0x0000000400047305 */ /* 0x000f22000020f000 */
[----:B------:R-:W-:Y:S02]  /*b020*/  IMAD R5, R15, UR5, R2 ;  /* 0x000000050f057c24 */ /* 0x000fe4000f8e0202 */
[----:B------:R-:W-:Y:S01]  /*b030*/  IMAD.MOV.U32 R2, RZ, RZ, R18 ;  /* 0x000000ffff027224 */ /* 0x000fe200078e0012 */
[----:B------:R-:W-:-:S02]  /*b040*/  ISETP.NE.AND.EX P1, PT, RZ, UR7, PT, P1 ;  /* 0x00000007ff007c0c */ /* 0x000fc4000bf25310 */
[----:B0-----:R-:W-:Y:S01]  /*b050*/  ISETP.NE.AND P4, PT, R21, 0x1, PT ;  /* 0x000000011500780c */ /* 0x001fe20003f85270 */
[----:B------:R-:W-:Y:S01]  /*b060*/  IMAD.WIDE.U32 R2, R15, UR4, R2 ;  /* 0x000000040f027c25 */ /* 0x000fe2000f8e0002 */
[----:B------:R-:W-:-:S03]  /*b070*/  ULDC UR4, c[0x0][0x618] ;  /* 0x0001860000047ab9 */ /* 0x000fc60000000800 */
[----:B--2---:R-:W-:Y:S02]  /*b080*/  IMAD.MOV R14, RZ, RZ, -R14 ;  /* 0x000000ffff0e7224 */ /* 0x004fe400078e0a0e */
[----:B------:R-:W-:Y:S02]  /*b090*/  IMAD.IADD R3, R3, 0x1, R5 ;  /* 0x0000000103037824 */ /* 0x000fe400078e0205 */
[----:B-1----:R-:W-:-:S03]  /*b0a0*/  IMAD R12, R19, R14, R12 ;  /* 0x0000000e130c7224 */ /* 0x002fc600078e020c */
[--C-:B------:R-:W-:Y:S01]  /*b0b0*/  SHF.R.U64 R14, R2, UR4, R3.reuse ;  /* 0x00000004020e7c19 */ /* 0x100fe20008001203 */
[----:B----4-:R-:W-:Y:S01]  /*b0c0*/  IMAD.MOV R2, RZ, RZ, -R4 ;  /* 0x000000ffff027224 */ /* 0x010fe200078e0a04 */
[----:B------:R-:W-:Y:S01]  /*b0d0*/  SHF.R.U32.HI R3, RZ, UR4, R3 ;  /* 0x00000004ff037c19 */ /* 0x000fe20008011603 */
[----:B------:R-:W-:Y:S02]  /*b0e0*/  ULDC UR4, c[0x0][0x608] ;  /* 0x0001820000047ab9 */ /* 0x000fe40000000800 */
[----:B---3--:R-:W-:Y:S01]  /*b0f0*/  @P4 IMAD R12, R20, R2, R13 ;  /* 0x00000002140c4224 */ /* 0x008fe200078e020d */
[--C-:B------:R-:W-:Y:S02]  /*b100*/  SHF.R.U64 R19, R14, UR4, R3.reuse ;  /* 0x000000040e137c19 */ /* 0x100fe40008001203 */
[----:B------:R-:W-:Y:S01]  /*b110*/  SHF.R.U32.HI R2, RZ, UR4, R3 ;  /* 0x00000004ff027c19 */ /* 0x000fe20008011603 */
[----:B------:R-:W-:-:S03]  /*b120*/  ULDC UR4, c[0x0][0x658] ;  /* 0x0001960000047ab9 */ /* 0x000fc60000000800 */
[--C-:B------:R-:W-:Y:S02]  /*b130*/  SHF.R.U64 R13, R19, UR4, R2.reuse ;  /* 0x00000004130d7c19 */ /* 0x100fe40008001202 */
[----:B------:R-:W-:-:S03]  /*b140*/  SHF.R.U32.HI R2, RZ, UR4, R2 ;  /* 0x00000004ff027c19 */ /* 0x000fc60008011602 */
[----:B------:R-:W-:Y:S02]  /*b150*/  IMAD.MOV.U32 R4, RZ, RZ, R13 ;  /* 0x000000ffff047224 */ /* 0x000fe400078e000d */
[----:B------:R-:W-:Y:S01]  /*b160*/  IMAD.MOV.U32 R3, RZ, RZ, R2 ;  /* 0x000000ffff037224 */ /* 0x000fe200078e0002 */
[----:B------:R-:W-:Y:S06]  /*b170*/  @!P1 BRA `(.L_x_306) ;  /* 0x00000000002c9947 */ /* 0x000fec0003800000 */
        /* <DEDUP_REMOVED lines=9> */
[----:B------:R-:W-:-:S04]  /*b210*/  IMAD.WIDE.U32.X R2, R15, UR7, R2, P3 ;  /* 0x000000070f027c25 */ /* 0x000fc800098e0402 */
[----:B------:R-:W-:-:S07]  /*b220*/  IMAD.MOV.U32 R4, RZ, RZ, R2 ;  /* 0x000000ffff047224 */ /* 0x000fce00078e0002 */
.L_x_306:
[----:B------:R-:W-:Y:S01]  /*b230*/  ULDC UR4, c[0x0][0x648] ;  /* 0x0001920000047ab9 */ /* 0x000fe20000000800 */
[----:B------:R-:W-:Y:S01]  /*b240*/  LOP3.LUT R2, R19, UR16, RZ, 0xc0, !PT ;  /* 0x0000001013027c12 */ /* 0x000fe2000f8ec0ff */
[----:B------:R-:W-:Y:S01]  /*b250*/  ULDC UR5, c[0x0][0x610] ;  /* 0x0001840000057ab9 */ /* 0x000fe20000000800 */
[----:B------:R-:W-:Y:S01]  /*b260*/  SHF.R.U64 R3, R4, UR4, R3 ;  /* 0x0000000404037c19 */ /* 0x000fe20008001203 */
[----:B------:R-:W-:Y:S01]  /*b270*/  ULDC UR4, c[0x0][0x638] ;  /* 0x00018e0000047ab9 */ /* 0x000fe20000000800 */
[----:B------:R-:W-:-:S03]  /*b280*/  LOP3.LUT R14, R14, UR15, RZ, 0xc0, !PT ;  /* 0x0000000f0e0e7c12 */ /* 0x000fc6000f8ec0ff */
[----:B------:R-:W-:Y:S02]  /*b290*/  IMAD.MOV R4, RZ, RZ, -R3 ;  /* 0x000000ffff047224 */ /* 0x000fe400078e0a03 */
[----:B------:R-:W-:Y:S02]  /*b2a0*/  IMAD R3, R3, UR17, R2 ;  /* 0x0000001103037c24 */ /* 0x000fe4000f8e0202 */
[----:B------:R-:W-:Y:S01]  /*b2b0*/  IMAD R13, R4, UR4, R13 ;  /* 0x00000004040d7c24 */ /* 0x000fe2000f8e020d */
[----:B------:R-:W-:Y:S01]  /*b2c0*/  ULDC UR4, c[0x0][0x600] ;  /* 0x0001800000047ab9 */ /* 0x000fe20000000800 */
[----:B------:R-:W-:Y:S02]  /*b2d0*/  IMAD R12, R3, UR5, R12 ;  /* 0x00000005030c7c24 */ /* 0x000fe4000f8e020c */
[----:B------:R-:W-:Y:S02]  /*b2e0*/  IMAD R13, R13, UR4, R14 ;  /* 0x000000040d0d7c24 */ /* 0x000fe4000f8e020e */
[----:B------:R-:W-:-:S02]  /*b2f0*/  IMAD.MOV.U32 R3, RZ, RZ, 0x1 ;  /* 0x00000001ff037424 */ /* 0x000fc400078e00ff */
[----:B------:R-:W-:Y:S01]  /*b300*/  IMAD.MOV.U32 R2, RZ, RZ, R11 ;  /* 0x000000ffff027224 */ /* 0x000fe200078e000b */
[----:B------:R-:W-:Y:S02]  /*b310*/  SEL R22, R13, R12, !P4 ;  /* 0x0000000c0d167207 */ /* 0x000fe40006000000 */
[----:B------:R-:W-:-:S07]  /*b320*/  SEL R19, R12, R13, !P4 ;  /* 0x0000000d0c137207 */ /* 0x000fce0006000000 */
.L_x_304:
[----:B------:R-:W-:Y:S05]  /*b330*/  BSYNC B1 ;  /* 0x0000000000017941 */ /* 0x000fea0003800000 */
.L_x_303:
[----:B------:R-:W-:-:S13]  /*b340*/  LOP3.LUT P1, RZ, R3, 0xff, RZ, 0xc0, !PT ;  /* 0x000000ff03ff7812 */ /* 0x000fda000782c0ff */
[----:B------:R-:W-:Y:S05]  /*b350*/  @P1 BRA `(.L_x_307) ;  /* 0xfffffff400241947 */ /* 0x000fea000383ffff */
[----:B------:R-:W-:Y:S05]  /*b360*/  BSYNC B0 ;  /* 0x0000000000007941 */ /* 0x000fea0003800000 */
.L_x_295:
[----:B------:R-:W-:-:S03]  /*b370*/  UMOV UR4, 0xffffffff ;  /* 0xffffffff00047882 */ /* 0x000fc60000000000 */
[----:B------:R-:W-:Y:S05]  /*b380*/  BRA.DIV UR4, `(.L_x_308) ;  /* 0x0000000604647947 */ /* 0x000fea000b800000 */
[----:B------:R-:W-:-:S13]  /*b390*/  ELECT P6, URZ, PT ;  /* 0x00000000003f782f */ /* 0x000fda00038c0000 */
.L_x_325:
[----:B------:R-:W-:Y:S04]  /*b3a0*/  BSSY B0, `(.L_x_309) ;  /* 0x0000034000007945 */ /* 0x000fe80003800000 */
[----:B------:R-:W-:Y:S05]  /*b3b0*/  @!P6 BRA `(.L_x_310) ;  /* 0x0000000000c8e947 */ /* 0x000fea0003800000 */
[----:B------:R-:W-:-:S04]  /*b3c0*/  LOP3.LUT R16, R16, 0x2, RZ, 0xfc, !PT ;  /* 0x0000000210107812 */ /* 0x000fc800078efcff */
[----:B------:R-:W-:-:S13]  /*b3d0*/  ISETP.NE.AND P0, PT, R16, 0x3, PT ;  /* 0x000000031000780c */ /* 0x000fda0003f05270 */
[----:B------:R-:W-:Y:S05]  /*b3e0*/  @!P0 BRA `(.L_x_311) ;  /* 0x0000000000048947 */ /* 0x000fea0003800000 */
[----:B------:R-:W-:Y:S01]  /*b3f0*/  BPT.TRAP 0x1 ;  /* 0x000000040000795c */ /* 0x000fe20000300000 */
.L_x_311:
[----:B------:R-:W0:Y:S01]  /*b400*/  S2R R3, SR_CgaCtaId ;  /* 0x0000000000037919 */ /* 0x000e220000008800 */
[----:B------:R-:W-:Y:S02]  /*b410*/  MOV R2, 0x400 ;  /* 0x0000040000027802 */ /* 0x000fe40000000f00 */
[----:B------:R-:W-:Y:S02]  /*b420*/  SHF.L.U32 R4, R0, 0x1f, RZ ;  /* 0x0000001f00047819 */ /* 0x000fe400000006ff */
[----:B0-----:R-:W-:-:S05]  /*b430*/  LEA R2, R3, R2, 0x18 ;  /* 0x0000000203027211 */ /* 0x001fca00078ec0ff */
[----:B------:R-:W-:-:S04]  /*b440*/  VIADD R2, R2, 0x28 ;  /* 0x0000002802027836 */ /* 0x000fc80000000000 */
[C---:B------:R-:W-:Y:S02]  /*b450*/  IMAD R9, R7.reuse, 0x8, R2 ;  /* 0x0000000807097824 */ /* 0x040fe400078e0202 */
[----:B------:R-:W-:Y:S02]  /*b460*/  VIADD R7, R7, 0x1 ;  /* 0x0000000107077836 */ /* 0x000fe40000000000 */
[----:B------:R-:W0:Y:S03]  /*b470*/  SYNCS.PHASECHK.TRANS64.TRYWAIT P0, [R9+URZ], R4 ;  /* 0x00000004090075a7 */ /* 0x000e26000800017f */
[----:B------:R-:W-:-:S04]  /*b480*/  ISETP.NE.AND P1, PT, R7, 0x5, PT ;  /* 0x000000050700780c */ /* 0x000fc80003f25270 */
[----:B------:R-:W-:Y:S02]  /*b490*/  SEL R3, RZ, 0x1, P1 ;  /* 0x00000001ff037807 */ /* 0x000fe40000800000 */
[----:B------:R-:W-:Y:S02]  /*b4a0*/  SEL R7, R7, RZ, P1 ;  /* 0x000000ff07077207 */ /* 0x000fe40000800000 */
[----:B------:R-:W-:-:S03]  /*b4b0*/  LOP3.LUT R6, R0, R3, RZ, 0x3c, !PT ;  /* 0x0000000300067212 */ /* 0x000fc600078e3cff */
[----:B------:R-:W-:Y:S01]  /*b4c0*/  IMAD R8, R7, 0x8, R2 ;  /* 0x0000000807087824 */ /* 0x000fe200078e0202 */
[----:B------:R-:W-:Y:S01]  /*b4d0*/  SHF.L.U32 R5, R6, 0x1f, RZ ;  /* 0x0000001f06057819 */ /* 0x000fe200000006ff */
[----:B0-----:R-:W-:Y:S06]  /*b4e0*/  @!P0 BRA `(.L_x_312) ;  /* 0x00000004002c8947 */ /* 0x001fec0003800000 */
.L_x_326:
[----:B------:R-:W1:Y:S01]  /*b4f0*/  SYNCS.PHASECHK.TRANS64.TRYWAIT P0, [R8+URZ], R5 ;  /* 0x00000005080075a7 */ /* 0x000e62000800017f */
[----:B------:R-:W-:-:S05]  /*b500*/  VIADD R0, R7, 0x1 ;  /* 0x0000000107007836 */ /* 0x000fca0000000000 */
[----:B------:R-:W-:-:S04]  /*b510*/  ISETP.NE.AND P1, PT, R0, 0x5, PT ;  /* 0x000000050000780c */ /* 0x000fc80003f25270 */
[----:B------:R-:W-:Y:S02]  /*b520*/  SEL R3, RZ, 0x1, P1 ;  /* 0x00000001ff037807 */ /* 0x000fe40000800000 */
[----:B------:R-:W-:Y:S02]  /*b530*/  SEL R7, R0, RZ, P1 ;  /* 0x000000ff00077207 */ /* 0x000fe40000800000 */
[----:B------:R-:W-:-:S03]  /*b540*/  LOP3.LUT R6, R6, R3, RZ, 0x3c, !PT ;  /* 0x0000000306067212 */ /* 0x000fc600078e3cff */
[----:B0-----:R-:W-:Y:S01]  /*b550*/  IMAD R9, R7, 0x8, R2 ;  /* 0x0000000807097824 */ /* 0x001fe200078e0202 */
[----:B------:R-:W-:Y:S01]  /*b560*/  SHF.L.U32 R4, R6, 0x1f, RZ ;  /* 0x0000001f06047819 */ /* 0x000fe200000006ff */
[----:B-1----:R-:W-:Y:S06]  /*b570*/  @!P0 BRA `(.L_x_313) ;  /* 0x00000004001c8947 */ /* 0x002fec0003800000 */
.L_x_327:
[----:B------:R-:W1:Y:S01]  /*b580*/  SYNCS.PHASECHK.TRANS64.TRYWAIT P0, [R9+URZ], R4 ;  /* 0x00000004090075a7 */ /* 0x000e62000800017f */
[----:B------:R-:W-:-:S05]  /*b590*/  VIADD R0, R7, 0x1 ;  /* 0x0000000107007836 */ /* 0x000fca0000000000 */
[----:B------:R-:W-:-:S04]  /*b5a0*/  ISETP.NE.AND P1, PT, R0, 0x5, PT ;  /* 0x000000050000780c */ /* 0x000fc80003f25270 */
[----:B------:R-:W-:Y:S02]  /*b5b0*/  SEL R3, RZ, 0x1, P1 ;  /* 0x00000001ff037807 */ /* 0x000fe40000800000 */
[----:B------:R-:W-:Y:S02]  /*b5c0*/  SEL R7, R0, RZ, P1 ;  /* 0x000000ff00077207 */ /* 0x000fe40000800000 */
[----:B------:R-:W-:-:S03]  /*b5d0*/  LOP3.LUT R11, R6, R3, RZ, 0x3c, !PT ;  /* 0x00000003060b7212 */ /* 0x000fc600078e3cff */
[----:B------:R-:W-:Y:S01]  /*b5e0*/  IMAD R6, R7, 0x8, R2 ;  /* 0x0000000807067824 */ /* 0x000fe200078e0202 */
[----:B0-----:R-:W-:Y:S01]  /*b5f0*/  SHF.L.U32 R5, R11, 0x1f, RZ ;  /* 0x0000001f0b057819 */ /* 0x001fe200000006ff */
[----:B-1----:R-:W-:Y:S06]  /*b600*/  @!P0 BRA `(.L_x_314) ;  /* 0x00000004000c8947 */ /* 0x002fec0003800000 */
.L_x_328:
[----:B------:R-:W1:Y:S01]  /*b610*/  SYNCS.PHASECHK.TRANS64.TRYWAIT P0, [R6+URZ], R5 ;  /* 0x00000005060075a7 */ /* 0x000e62000800017f */
[----:B------:R-:W-:-:S05]  /*b620*/  VIADD R0, R7, 0x1 ;  /* 0x0000000107007836 */ /* 0x000fca0000000000 */
[----:B------:R-:W-:-:S04]  /*b630*/  ISETP.NE.AND P1, PT, R0, 0x5, PT ;  /* 0x000000050000780c */ /* 0x000fc80003f25270 */
[----:B0-----:R-:W-:Y:S02]  /*b640*/  SEL R4, RZ, 0x1, P1 ;  /* 0x00000001ff047807 */ /* 0x001fe40000800000 */
[----:B------:R-:W-:Y:S02]  /*b650*/  SEL R3, R0, RZ, P1 ;  /* 0x000000ff00037207 */ /* 0x000fe40000800000 */
[----:B------:R-:W-:Y:S01]  /*b660*/  LOP3.LUT R0, R11, R4, RZ, 0x3c, !PT ;  /* 0x000000040b007212 */ /* 0x000fe200078e3cff */
[----:B-1----:R-:W-:Y:S06]  /*b670*/  @!P0 BRA `(.L_x_315) ;  /* 0x0000000400048947 */ /* 0x002fec0003800000 */
.L_x_329:
[----:B------:R-:W-:Y:S01]  /*b680*/  IMAD R3, R3, 0x8, R2 ;  /* 0x0000000803037824 */ /* 0x000fe200078e0202 */
[----:B------:R-:W-:-:S07]  /*b690*/  SHF.L.U32 R0, R0, 0x1f, RZ ;  /* 0x0000001f00007819 */ /* 0x000fce00000006ff */
.L_x_316:
[----:B-1----:R1:W2:Y:S02]  /*b6a0*/  SYNCS.PHASECHK.TRANS64.TRYWAIT P0, [R3+URZ], R0 ;  /* 0x00000000030075a7 */ /* 0x0022a4000800017f */
[----:B--2---:R-:W-:Y:S05]  /*b6b0*/  @!P0 NANOSLEEP.SYNCS 0x989680 ;  /* 0x009896800000895d */ /* 0x004fea0003900000 */
[----:B------:R-:W2:Y:S02]  /*b6c0*/  @!P0 SYNCS.PHASECHK.TRANS64 P0, [R3+URZ], R0 ;  /* 0x00000000030085a7 */ /* 0x000ea4000800007f */
[----:B--2---:R-:W-:Y:S05]  /*b6d0*/  @!P0 BRA `(.L_x_316) ;  /* 0xfffffffc00f08947 */ /* 0x004fea000383ffff */
.L_x_310:
[----:B------:R-:W-:Y:S05]  /*b6e0*/  BSYNC B0 ;  /* 0x0000000000007941 */ /* 0x000fea0003800000 */
.L_x_309:
[----:B------:R-:W-:Y:S05]  /*b6f0*/  EXIT ;  /* 0x000000000000794d */ /* 0x000fea0003800000 */
.L_x_19:
[----:B-1----:R1:W2:Y:S02]  /*b700*/  SYNCS.PHASECHK.TRANS64.TRYWAIT P0, [R161+URZ], R0 ;  /* 0x00000000a10075a7 */ /* 0x0022a4000800017f */
[----:B--2---:R-:W-:Y:S05]  /*b710*/  @!P0 NANOSLEEP.SYNCS 0x989680 ;  /* 0x009896800000895d */ /* 0x004fea0003900000 */
[----:B------:R-:W2:Y:S02]  /*b720*/  @!P0 SYNCS.PHASECHK.TRANS64 P0, [R161+URZ], R0 ;  /* 0x00000000a10085a7 */ /* 0x000ea4000800007f */
[----:B--2---:R-:W-:Y:S05]  /*b730*/  @!P0 BRA `(.L_x_19) ;  /* 0xfffffffc00f08947 */ /* 0x004fea000383ffff */
[----:B------:R-:W-:Y:S05]  /*b740*/  BRA `(.L_x_317) ;  /* 0xffffff5c00ec7947 */ /* 0x000fea000383ffff */
.L_x_24:
[----:B--2---:R2:W3:Y:S02]  /*b750*/  SYNCS.PHASECHK.TRANS64.TRYWAIT P1, [R3+URZ], R0 ;  /* 0x00000000030075a7 */ /* 0x0044e4000802017f */
[----:B---3--:R-:W-:Y:S05]  /*b760*/  @!P1 NANOSLEEP.SYNCS 0x989680 ;  /* 0x009896800000995d */ /* 0x008fea0003900000 */
[----:B------:R-:W3:Y:S02]  /*b770*/  @!P1 SYNCS.PHASECHK.TRANS64 P1, [R3+URZ], R0 ;  /* 0x00000000030095a7 */ /* 0x000ee4000802007f */
[----:B---3--:R-:W-:Y:S05]  /*b780*/  @!P1 BRA `(.L_x_24) ;  /* 0xfffffffc00f09947 */ /* 0x008fea000383ffff */
[----:B------:R-:W-:Y:S05]  /*b790*/  BRA `(.L_x_23) ;  /* 0xffffff6000587947 */ /* 0x000fea000383ffff */
.L_x_29:
[----:B--2---:R-:W-:-:S04]  /*b7a0*/  IMAD.U32 R5, RZ, RZ, UR4 ;  /* 0x00000004ff057e24 */ /* 0x004fc8000f8e00ff */
[----:B------:R2:W3:Y:S03]  /*b7b0*/  SYNCS.PHASECHK.TRANS64.TRYWAIT P1, [R5+URZ], R4 ;  /* 0x00000004050075a7 */ /* 0x0004e6000802017f */
[----:B---3--:R-:W-:Y:S05]  /*b7c0*/  @!P1 NANOSLEEP.SYNCS 0x989680 ;  /* 0x009896800000995d */ /* 0x008fea0003900000 */
[----:B------:R-:W3:Y:S02]  /*b7d0*/  @!P1 SYNCS.PHASECHK.TRANS64 P1, [R5+URZ], R4 ;  /* 0x00000004050095a7 */ /* 0x000ee4000802007f */
[----:B---3--:R-:W-:Y:S05]  /*b7e0*/  @!P1 BRA `(.L_x_29) ;  /* 0xfffffffc00ec9947 */ /* 0x008fea000383ffff */
[----:B------:R-:W-:Y:S05]  /*b7f0*/  BRA `(.L_x_28) ;  /* 0xffffff6400347947 */ /* 0x000fea000383ffff */
.L_x_35:
[----:B-1----:R1:W2:Y:S02]  /*b800*/  SYNCS.PHASECHK.TRANS64.TRYWAIT P0, [R161+URZ+0x10], R0 ;  /* 0x00001000a10075a7 */ /* 0x0022a4000800017f */
[----:B--2---:R-:W-:Y:S05]  /*b810*/  @!P0 NANOSLEEP.SYNCS 0x989680 ;  /* 0x009896800000895d */ /* 0x004fea0003900000 */
[----:B------:R-:W2:Y:S02]  /*b820*/  @!P0 SYNCS.PHASECHK.TRANS64 P0, [R161+URZ+0x10], R0 ;  /* 0x00001000a10085a7 */ /* 0x000ea4000800007f */
[----:B--2---:R-:W-:Y:S05]  /*b830*/  @!P0 BRA `(.L_x_35) ;  /* 0xfffffffc00f08947 */ /* 0x004fea000383ffff */
[----:B------:R-:W-:Y:S05]  /*b840*/  BRA `(.L_x_318) ;  /* 0xffffff68008c7947 */ /* 0x000fea000383ffff */
.L_x_296:
[----:B------:R-:W-:Y:S01]  /*b850*/  BSSY B1, `(.L_x_319) ;  /* 0x0000006000017945 */ /* 0x000fe20003800000 */
[----:B------:R-:W-:-:S07]  /*b860*/  IMAD.MOV.U32 R15, RZ, RZ, -0x1 ;  /* 0xffffffffff0f7424 */ /* 0x000fce00078e00ff */
[----:B-----5:R-:W-:Y:S05]  /*b870*/  WARPSYNC.COLLECTIVE R15, `(.L_x_320) ;  /* 0x000000000f0c7348 */ /* 0x020fea0003c00000 */
[----:B------:R-:W-:Y:S02]  /*b880*/  ELECT P6, UR62, PT ;  /* 0x00000000003e782f */ /* 0x000fe400038c0000 */
[----:B------:R-:W-:Y:S01]  /*b890*/  MOV R14, UR62 ;  /* 0x0000003e000e7c02 */ /* 0x000fe20008000f00 */
[----:B-----5:R-:W-:Y:S10]  /*b8a0*/  ENDCOLLECTIVE ;  /* 0x000000000000791b */ /* 0x020ff40003800000 */
.L_x_320:
[----:B------:R-:W-:Y:S05]  /*b8b0*/  BSYNC B1 ;  /* 0x0000000000017941 */ /* 0x000fea0003800000 */
.L_x_319:
[----:B------:R-:W-:Y:S05]  /*b8c0*/  BRA `(.L_x_321) ;  /* 0xffffffec00d47947 */ /* 0x000fea000383ffff */
.L_x_299:
[----:B0-----:R0:W1:Y:S02]  /*b8d0*/  SYNCS.PHASECHK.TRANS64.TRYWAIT P1, [R14+URZ+0x28], R5 ;  /* 0x000028050e0075a7 */ /* 0x001064000802017f */
[----:B-1----:R-:W-:Y:S05]  /*b8e0*/  @!P1 NANOSLEEP.SYNCS 0x989680 ;  /* 0x009896800000995d */ /* 0x002fea0003900000 */
[----:B------:R-:W1:Y:S02]  /*b8f0*/  @!P1 SYNCS.PHASECHK.TRANS64 P1, [R14+URZ+0x28], R5 ;  /* 0x000028050e0095a7 */ /* 0x000e64000802007f */
[----:B-1----:R-:W-:Y:S05]  /*b900*/  @!P1 BRA `(.L_x_299) ;  /* 0xfffffffc00f09947 */ /* 0x002fea000383ffff */
[----:B------:R-:W-:Y:S05]  /*b910*/  BRA `(.L_x_322) ;  /* 0xfffffff000087947 */ /* 0x000fea000383ffff */
.L_x_308:
[----:B------:R-:W-:Y:S01]  /*b920*/  BSSY B0, `(.L_x_323) ;  /* 0x0000006000007945 */ /* 0x000fe20003800000 */
[----:B------:R-:W-:-:S07]  /*b930*/  IMAD.MOV.U32 R15, RZ, RZ, -0x1 ;  /* 0xffffffffff0f7424 */ /* 0x000fce00078e00ff */
[----:B-----5:R-:W-:Y:S05]  /*b940*/  WARPSYNC.COLLECTIVE R15, `(.L_x_324) ;  /* 0x000000000f0c7348 */ /* 0x020fea0003c00000 */
[----:B------:R-:W-:Y:S02]  /*b950*/  ELECT P6, UR62, PT ;  /* 0x00000000003e782f */ /* 0x000fe400038c0000 */
[----:B------:R-:W-:Y:S01]  /*b960*/  MOV R14, UR62 ;  /* 0x0000003e000e7c02 */ /* 0x000fe20008000f00 */
[----:B-----5:R-:W-:Y:S10]  /*b970*/  ENDCOLLECTIVE ;  /* 0x000000000000791b */ /* 0x020ff40003800000 */
.L_x_324:
[----:B------:R-:W-:Y:S05]  /*b980*/  BSYNC B0 ;  /* 0x0000000000007941 */ /* 0x000fea0003800000 */
.L_x_323:
[----:B------:R-:W-:Y:S05]  /*b990*/  BRA `(.L_x_325) ;  /* 0xfffffff800807947 */ /* 0x000fea000383ffff */
.L_x_312:
[----:B0-----:R0:W1:Y:S02]  /*b9a0*/  SYNCS.PHASECHK.TRANS64.TRYWAIT P0, [R9+URZ], R4 ;  /* 0x00000004090075a7 */ /* 0x001064000800017f */
[----:B-1----:R-:W-:Y:S05]  /*b9b0*/  @!P0 NANOSLEEP.SYNCS 0x989680 ;  /* 0x009896800000895d */ /* 0x002fea0003900000 */
[----:B------:R-:W1:Y:S02]  /*b9c0*/  @!P0 SYNCS.PHASECHK.TRANS64 P0, [R9+URZ], R4 ;  /* 0x00000004090085a7 */ /* 0x000e64000800007f */
[----:B-1----:R-:W-:Y:S05]  /*b9d0*/  @!P0 BRA `(.L_x_312) ;  /* 0xfffffffc00f08947 */ /* 0x002fea000383ffff */
[----:B------:R-:W-:Y:S05]  /*b9e0*/  BRA `(.L_x_326) ;  /* 0xfffffff800c07947 */ /* 0x000fea000383ffff */
.L_x_313:
[----:B0-----:R0:W1:Y:S02]  /*b9f0*/  SYNCS.PHASECHK.TRANS64.TRYWAIT P0, [R8+URZ], R5 ;  /* 0x00000005080075a7 */ /* 0x001064000800017f */
[----:B-1----:R-:W-:Y:S05]  /*ba00*/  @!P0 NANOSLEEP.SYNCS 0x989680 ;  /* 0x009896800000895d */ /* 0x002fea0003900000 */
[----:B------:R-:W1:Y:S02]  /*ba10*/  @!P0 SYNCS.PHASECHK.TRANS64 P0, [R8+URZ], R5 ;  /* 0x00000005080085a7 */ /* 0x000e64000800007f */
[----:B-1----:R-:W-:Y:S05]  /*ba20*/  @!P0 BRA `(.L_x_313) ;  /* 0xfffffffc00f08947 */ /* 0x002fea000383ffff */
[----:B------:R-:W-:Y:S05]  /*ba30*/  BRA `(.L_x_327) ;  /* 0xfffffff800d07947 */ /* 0x000fea000383ffff */
.L_x_314:
[----:B0-----:R0:W1:Y:S02]  /*ba40*/  SYNCS.PHASECHK.TRANS64.TRYWAIT P0, [R9+URZ], R4 ;  /* 0x00000004090075a7 */ /* 0x001064000800017f */
[----:B-1----:R-:W-:Y:S05]  /*ba50*/  @!P0 NANOSLEEP.SYNCS 0x989680 ;  /* 0x009896800000895d */ /* 0x002fea0003900000 */
[----:B------:R-:W1:Y:S02]  /*ba60*/  @!P0 SYNCS.PHASECHK.TRANS64 P0, [R9+URZ], R4 ;  /* 0x00000004090085a7 */ /* 0x000e64000800007f */
[----:B-1----:R-:W-:Y:S05]  /*ba70*/  @!P0 BRA `(.L_x_314) ;  /* 0xfffffffc00f08947 */ /* 0x002fea000383ffff */
[----:B------:R-:W-:Y:S05]  /*ba80*/  BRA `(.L_x_328) ;  /* 0xfffffff800e07947 */ /* 0x000fea000383ffff */
.L_x_315:
[----:B0-----:R0:W1:Y:S02]  /*ba90*/  SYNCS.PHASECHK.TRANS64.TRYWAIT P0, [R6+URZ], R5 ;  /* 0x00000005060075a7 */ /* 0x001064000800017f */
[----:B-1----:R-:W-:Y:S05]  /*baa0*/  @!P0 NANOSLEEP.SYNCS 0x989680 ;  /* 0x009896800000895d */ /* 0x002fea0003900000 */
[----:B------:R-:W1:Y:S02]  /*bab0*/  @!P0 SYNCS.PHASECHK.TRANS64 P0, [R6+URZ], R5 ;  /* 0x00000005060085a7 */ /* 0x000e64000800007f */
[----:B-1----:R-:W-:Y:S05]  /*bac0*/  @!P0 BRA `(.L_x_315) ;  /* 0xfffffffc00f08947 */ /* 0x002fea000383ffff */
[----:B------:R-:W-:Y:S05]  /*bad0*/  BRA `(.L_x_329) ;  /* 0xfffffff800e87947 */ /* 0x000fea000383ffff */
.L_x_330:
[----:B------:R-:W-:-:S00]  /*bae0*/  BRA `(.L_x_330) ;  /* 0xfffffffc00fc7947 */ /* 0x000fc0000383ffff */
[----:B------:R-:W-:-:S00]  /*baf0*/  NOP ;  /* 0x0000000000007918 */ /* 0x000fc00000000000 */
        /* <DEDUP_REMOVED lines=8> */
.L_x_331:


//--------------------- .nv.global.init           --------------------------
	.section	.nv.global.init,"aw",@progbits
.nv.global.init:
	.type		$str$22,@object
	.size		$str$22,($str$23 - $str$22)
$str$22:
        /*0000*/ 	.byte	0x6b, 0x5f, 0x74, 0x69, 0x6c, 0x65, 0x5f, 0x63, 0x6f, 0x75, 0x6e, 0x74, 0x20, 0x3e, 0x3d, 0x20
        /*0010*/ 	.byte	0x31, 0x00
	.type		$str$23,@object
	.size		$str$23,(__unnamed_1 - $str$23)
$str$23:
        /*0012*/ 	.byte	0x2f, 0x74, 0x6d, 0x70, 0x2f, 0x63, 0x75, 0x74, 0x6c, 0x61, 0x73, 0x73, 0x5f, 0x73, 0x77, 0x65
        /*0022*/ 	.byte	0x65, 0x70, 0x5f, 0x73, 0x72, 0x63, 0x2f, 0x69, 0x6e, 0x63, 0x6c, 0x75, 0x64, 0x65, 0x2f, 0x63
        /*0032*/ 	.byte	0x75, 0x74, 0x6c, 0x61, 0x73, 0x73, 0x2f, 0x67, 0x65, 0x6d, 0x6d, 0x2f, 0x63, 0x6f, 0x6c, 0x6c
        /*0042*/ 	.byte	0x65, 0x63, 0x74, 0x69, 0x76, 0x65, 0x2f, 0x73, 0x6d, 0x39, 0x30, 0x5f, 0x6d, 0x6d, 0x61, 0x5f
        /*0052*/ 	.byte	0x74, 0x6d, 0x61, 0x5f, 0x67, 0x6d, 0x6d, 0x61, 0x5f, 0x73, 0x73, 0x5f, 0x77, 0x61, 0x72, 0x70
        /*0062*/ 	.byte	0x73, 0x70, 0x65, 0x63, 0x69, 0x61, 0x6c, 0x69, 0x7a, 0x65, 0x64, 0x2e, 0x68, 0x70, 0x70, 0x00
	.type		__unnamed_1,@object
	.size		__unnamed_1,(.L_0 - __unnamed_1)
__unnamed_1:
        /*0072*/ 	.byte	0x76, 0x6f, 0x69, 0x64, 0x20, 0x63, 0x75, 0x74, 0x6c, 0x61, 0x73, 0x73, 0x3a, 0x3a, 0x67, 0x65
        /* <DEDUP_REMOVED lines=177> */
        /*0b92*/ 	.byte	0x74, 0x69, 0x74, 0x79, 0x5d, 0x00
.L_0:


//--------------------- .nv.shared._ZN7cutlass13device_kernelINS_4gemm6kernel13GemmUniversalIN4cute5tupleIJiiiiEEENS1_10collective13CollectiveMmaINS1_34MainloopSm90TmaGmmaWarpSpecializedILi5ENS5_IJNS4_1CILi2EEENSA_ILi1EEESC_EEENS1_32KernelTmaWarpSpecializedPingpongEEENS5_IJNSA_ILi64EEENSA_ILi256EEENSA_ILi32EEEEEENS_10tfloat32_tENS5_IJlSC_lEEESK_SL_NS4_8TiledMMAINS4_8MMA_AtomIJNS4_4SM904GMMA30MMA_64x256x8_F32TF32TF32_SS_TNILNSP_7ScaleInE1ELSR_1EEEEEENS4_6LayoutINS5_IJSC_SC_SC_EEENS5_IJNSA_ILi0EEESW_SW_EEEEENS5_IJNS4_10UnderscoreESZ_SZ_EEEEENS4_13SM90_TMA_LOADENS4_14ComposedLayoutINS4_7SwizzleILi3ELi4ELi3EEENS4_18smem_ptr_flag_bitsILi32EEENSU_INS5_IJNSA_ILi8EEESI_EEENS5_IJSI_SC_EEEEEEEvNS4_8identityENS4_23SM90_TMA_LOAD_MULTICASTES1C_vS1D_EENS_8epilogue10collective6detail29Sm90TmaWarpSpecializedAdapterINS1H_15DefaultEpilogueISK_SL_SL_NS1G_6thread17LinearCombinationISK_Li1EffLNS1L_9ScaleType4KindE0ELNS_15FloatRoundStyleE2ESK_EENS1_15EpilogueDefaultEEEEEvvEEEEvNT_6ParamsE --------------------------
	.section	.nv.shared._ZN7cutlass13device_kernelINS_4gemm6kernel13GemmUniversalIN4cute5tupleIJiiiiEEENS1_10collective13CollectiveMmaINS1_34MainloopSm90TmaGmmaWarpSpecializedILi5ENS5_IJNS4_1CILi2EEENSA_ILi1EEESC_EEENS1_32KernelTmaWarpSpecializedPingpongEEENS5_IJNSA_ILi64EEENSA_ILi256EEENSA_ILi32EEEEEENS_10tfloat32_tENS5_IJlSC_lEEESK_SL_NS4_8TiledMMAINS4_8MMA_AtomIJNS4_4SM904GMMA30MMA_64x256x8_F32TF32TF32_SS_TNILNSP_7ScaleInE1ELSR_1EEEEEENS4_6LayoutINS5_IJSC_SC_SC_EEENS5_IJNSA_ILi0EEESW_SW_EEEEENS5_IJNS4_10UnderscoreESZ_SZ_EEEEENS4_13SM90_TMA_LOADENS4_14ComposedLayoutINS4_7SwizzleILi3ELi4ELi3EEENS4_18smem_ptr_flag_bitsILi32EEENSU_INS5_IJNSA_ILi8EEESI_EEENS5_IJSI_SC_EEEEEEEvNS4_8identityENS4_23SM90_TMA_LOAD_MULTICASTES1C_vS1D_EENS_8epilogue10collective6detail29Sm90TmaWarpSpecializedAdapterINS1H_15DefaultEpilogueISK_SL_SL_NS1G_6thread17LinearCombinationISK_Li1EffLNS1L_9ScaleType4KindE0ELNS_15FloatRoundStyleE2ESK_EENS1_15EpilogueDefaultEEEEEvvEEEEvNT_6ParamsE,"aw",@nobits
	.sectionflags	@""
	.align	16
	.zero		1024


//--------------------- .nv.shared.reserved.0     --------------------------
	.section	.nv.shared.reserved.0,"aw",@nobits
	.weak		__nv_reservedSMEM_offset_0_alias
	.size		__nv_reservedSMEM_offset_0_alias, 0, 0
	.other		__nv_reservedSMEM_offset_0_alias,@"STO_CUDA_RESERVED_SHARED STV_DEFAULT"
__nv_reservedSMEM_offset_0_alias:
	.zero		0


//--------------------- .nv.global                --------------------------
	.section	.nv.global,"aw",@nobits
.nv.global:
	.type		_ZN40_INTERNAL_24990ee8_4_k_cu_d9ba2b86_209384cute1_E,@object
	.size		_ZN40_INTERNAL_24990ee8_4_k_cu_d9ba2b86_209384cute1_E,(_ZN40_INTERNAL_24990ee8_4_k_cu_d9ba2b86_209384cuda3std3__45__cpo6cbeginE - _ZN40_INTERNAL_24990ee8_4_k_cu_d9ba2b86_209384cute1_E)
_ZN40_INTERNAL_24990ee8_4_k_cu_d9ba2b86_209384cute1_E:
	.zero		1
	.type		_ZN40_INTERNAL_24990ee8_4_k_cu_d9ba2b86_209384cuda3std3__45__cpo6cbeginE,@object
	.size		_ZN40_INTERNAL_24990ee8_4_k_cu_d9ba2b86_209384cuda3std3__45__cpo6cbeginE,(_ZN40_INTERNAL_24990ee8_4_k_cu_d9ba2b86_209384cuda3std3__48in_placeE - _ZN40_INTERNAL_24990ee8_4_k_cu_d9ba2b86_209384cuda3std3__45__cpo6cbeginE)
_ZN40_INTERNAL_24990ee8_4_k_cu_d9ba2b86_209384cuda3std3__45__cpo6cbeginE:
	.zero		1
	.type		_ZN40_INTERNAL_24990ee8_4_k_cu_d9ba2b86_209384cuda3std3__48in_placeE,@object
	.size		_ZN40_INTERNAL_24990ee8_4_k_cu_d9ba2b86_209384cuda3std3__48in_placeE,(_ZN40_INTERNAL_24990ee8_4_k_cu_d9ba2b86_209384cuda3std6ranges3__45__cpo9iter_moveE - _ZN40_INTERNAL_24990ee8_4_k_cu_d9ba2b86_209384cuda3std3__48in_placeE)
_ZN40_INTERNAL_24990ee8_4_k_cu_d9ba2b86_209384cuda3std3__48in_placeE:
	.zero		1
	.type		_ZN40_INTERNAL_24990ee8_4_k_cu_d9ba2b86_209384cuda3std6ranges3__45__cpo9iter_moveE,@object
	.size		_ZN40_INTERNAL_24990ee8_4_k_cu_d9ba2b86_209384cuda3std6ranges3__45__cpo9iter_moveE,(_ZN40_INTERNAL_24990ee8_4_k_cu_d9ba2b86_209384cuda3std3__45__cpo5beginE - _ZN40_INTERNAL_24990ee8_4_k_cu_d9ba2b86_209384cuda3std6ranges3__45__cpo9iter_moveE)
_ZN40_INTERNAL_24990ee8_4_k_cu_d9ba2b86_209384cuda3std6ranges3__45__cpo9iter_moveE:
	.zero		1
	.type		_ZN40_INTERNAL_24990ee8_4_k_cu_d9ba2b86_209384cuda3std3__45__cpo5beginE,@object
	.size		_ZN40_INTERNAL_24990ee8_4_k_cu_d9ba2b86_209384cuda3std3__45__cpo5beginE,(_ZN40_INTERNAL_24990ee8_4_k_cu_d9ba2b86_209384cuda3std3__442_GLOBAL__N__24990ee8_4_k_cu_d9ba2b86_209386ignoreE - _ZN40_INTERNAL_24990ee8_4_k_cu_d9ba2b86_209384cuda3std3__45__cpo5beginE)
_ZN40_INTERNAL_24990ee8_4_k_cu_d9ba2b86_209384cuda3std3__45__cpo5beginE:
	.zero		1
	.type		_ZN40_INTERNAL_24990ee8_4_k_cu_d9ba2b86_209384cuda3std3__442_GLOBAL__N__24990ee8_4_k_cu_d9ba2b86_209386ignoreE,@object
	.size		_ZN40_INTERNAL_24990ee8_4_k_cu_d9ba2b86_209384cuda3std3__442_GLOBAL__N__24990ee8_4_k_cu_d9ba2b86_209386ignoreE,(_ZN40_INTERNAL_24990ee8_4_k_cu_d9ba2b86_209384cute7productE - _ZN40_INTERNAL_24990ee8_4_k_cu_d9ba2b86_209384cuda3std3__442_GLOBAL__N__24990ee8_4_k_cu_d9ba2b86_209386ignoreE)
_ZN40_INTERNAL_24990ee8_4_k_cu_d9ba2b86_209384cuda3std3__442_GLOBAL__N__24990ee8_4_k_cu_d9ba2b86_209386ignoreE:
	.zero		1
	.type		_ZN40_INTERNAL_24990ee8_4_k_cu_d9ba2b86_209384cute7productE,@object
	.size		_ZN40_INTERNAL_24990ee8_4_k_cu_d9ba2b86_209384cute7productE,(_ZN40_INTERNAL_24990ee8_4_k_cu_d9ba2b86_209384cuda3std3__45__cpo3endE - _ZN40_INTERNAL_24990ee8_4_k_cu_d9ba2b86_209384cute7productE)
_ZN40_INTERNAL_24990ee8_4_k_cu_d9ba2b86_209384cute7productE:
	.zero		1
	.type		_ZN40_INTERNAL_24990ee8_4_k_cu_d9ba2b86_209384cuda3std3__45__cpo3endE,@object
	.size		_ZN40_INTERNAL_24990ee8_4_k_cu_d9ba2b86_209384cuda3std3__45__cpo3endE,(_ZN40_INTERNAL_24990ee8_4_k_cu_d9ba2b86_209384cuda3std3__419piecewise_constructE - _ZN40_INTERNAL_24990ee8_4_k_cu_d9ba2b86_209384cuda3std3__45__cpo3endE)
_ZN40_INTERNAL_24990ee8_4_k_cu_d9ba2b86_209384cuda3std3__45__cpo3endE:
	.zero		1
	.type		_ZN40_INTERNAL_24990ee8_4_k_cu_d9ba2b86_209384cuda3std3__419piecewise_constructE,@object
	.size		_ZN40_INTERNAL_24990ee8_4_k_cu_d9ba2b86_209384cuda3std3__419piecewise_constructE,(_ZN40_INTERNAL_24990ee8_4_k_cu_d9ba2b86_209384cuda3std3__45__cpo4cendE - _ZN40_INTERNAL_24990ee8_4_k_cu_d9ba2b86_209384cuda3std3__419piecewise_constructE)
_ZN40_INTERNAL_24990ee8_4_k_cu_d9ba2b86_209384cuda3std3__419piecewise_constructE:
	.zero		1
	.type		_ZN40_INTERNAL_24990ee8_4_k_cu_d9ba2b86_209384cuda3std3__45__cpo4cendE,@object
	.size		_ZN40_INTERNAL_24990ee8_4_k_cu_d9ba2b86_209384cuda3std3__45__cpo4cendE,(_ZN40_INTERNAL_24990ee8_4_k_cu_d9ba2b86_209384cuda3std6ranges3__45__cpo4swapE - _ZN40_INTERNAL_24990ee8_4_k_cu_d9ba2b86_209384cuda3std3__45__cpo4cendE)
_ZN40_INTERNAL_24990ee8_4_k_cu_d9ba2b86_209384cuda3std3__45__cpo4cendE:
	.zero		1
	.type		_ZN40_INTERNAL_24990ee8_4_k_cu_d9ba2b86_209384cuda3std6ranges3__45__cpo4swapE,@object
	.size		_ZN40_INTERNAL_24990ee8_4_k_cu_d9ba2b86_209384cuda3std6ranges3__45__cpo4swapE,(.L_8 - _ZN40_INTERNAL_24990ee8_4_k_cu_d9ba2b86_209384cuda3std6ranges3__45__cpo4swapE)
_ZN40_INTERNAL_24990ee8_4_k_cu_d9ba2b86_209384cuda3std6ranges3__45__cpo4swapE:
	.zero		1
.L_8:


//--------------------- .nv.constant0._ZN7cutlass13device_kernelINS_4gemm6kernel13GemmUniversalIN4cute5tupleIJiiiiEEENS1_10collective13CollectiveMmaINS1_34MainloopSm90TmaGmmaWarpSpecializedILi5ENS5_IJNS4_1CILi2EEENSA_ILi1EEESC_EEENS1_32KernelTmaWarpSpecializedPingpongEEENS5_IJNSA_ILi64EEENSA_ILi256EEENSA_ILi32EEEEEENS_10tfloat32_tENS5_IJlSC_lEEESK_SL_NS4_8TiledMMAINS4_8MMA_AtomIJNS4_4SM904GMMA30MMA_64x256x8_F32TF32TF32_SS_TNILNSP_7ScaleInE1ELSR_1EEEEEENS4_6LayoutINS5_IJSC_SC_SC_EEENS5_IJNSA_ILi0EEESW_SW_EEEEENS5_IJNS4_10UnderscoreESZ_SZ_EEEEENS4_13SM90_TMA_LOADENS4_14ComposedLayoutINS4_7SwizzleILi3ELi4ELi3EEENS4_18smem_ptr_flag_bitsILi32EEENSU_INS5_IJNSA_ILi8EEESI_EEENS5_IJSI_SC_EEEEEEEvNS4_8identityENS4_23SM90_TMA_LOAD_MULTICASTES1C_vS1D_EENS_8epilogue10collective6detail29Sm90TmaWarpSpecializedAdapterINS1H_15DefaultEpilogueISK_SL_SL_NS1G_6thread17LinearCombinationISK_Li1EffLNS1L_9ScaleType4KindE0ELNS_15FloatRoundStyleE2ESK_EENS1_15EpilogueDefaultEEEEEvvEEEEvNT_6ParamsE --------------------------
	.section	.nv.constant0._ZN7cutlass13device_kernelINS_4gemm6kernel13GemmUniversalIN4cute5tupleIJiiiiEEENS1_10collective13CollectiveMmaINS1_34MainloopSm90TmaGmmaWarpSpecializedILi5ENS5_IJNS4_1CILi2EEENSA_ILi1EEESC_EEENS1_32KernelTmaWarpSpecializedPingpongEEENS5_IJNSA_ILi64EEENSA_ILi256EEENSA_ILi32EEEEEENS_10tfloat32_tENS5_IJlSC_lEEESK_SL_NS4_8TiledMMAINS4_8MMA_AtomIJNS4_4SM904GMMA30MMA_64x256x8_F32TF32TF32_SS_TNILNSP_7ScaleInE1ELSR_1EEEEEENS4_6LayoutINS5_IJSC_SC_SC_EEENS5_IJNSA_ILi0EEESW_SW_EEEEENS5_IJNS4_10UnderscoreESZ_SZ_EEEEENS4_13SM90_TMA_LOADENS4_14ComposedLayoutINS4_7SwizzleILi3ELi4ELi3EEENS4_18smem_ptr_flag_bitsILi32EEENSU_INS5_IJNSA_ILi8EEESI_EEENS5_IJSI_SC_EEEEEEEvNS4_8identityENS4_23SM90_TMA_LOAD_MULTICASTES1C_vS1D_EENS_8epilogue10collective6detail29Sm90TmaWarpSpecializedAdapterINS1H_15DefaultEpilogueISK_SL_SL_NS1G_6thread17LinearCombinationISK_Li1EffLNS1L_9ScaleType4KindE0ELNS_15FloatRoundStyleE2ESK_EENS1_15EpilogueDefaultEEEEEvvEEEEvNT_6ParamsE,"a",@progbits
	.sectionflags	@""
	.align	4
.nv.constant0._ZN7cutlass13device_kernelINS_4gemm6kernel13GemmUniversalIN4cute5tupleIJiiiiEEENS1_10collective13CollectiveMmaINS1_34MainloopSm90TmaGmmaWarpSpecializedILi5ENS5_IJNS4_1CILi2EEENSA_ILi1EEESC_EEENS1_32KernelTmaWarpSpecializedPingpongEEENS5_IJNSA_ILi64EEENSA_ILi256EEENSA_ILi32EEEEEENS_10tfloat32_tENS5_IJlSC_lEEESK_SL_NS4_8TiledMMAINS4_8MMA_AtomIJNS4_4SM904GMMA30MMA_64x256x8_F32TF32TF32_SS_TNILNSP_7ScaleInE1ELSR_1EEEEEENS4_6LayoutINS5_IJSC_SC_SC_EEENS5_IJNSA_ILi0EEESW_SW_EEEEENS5_IJNS4_10UnderscoreESZ_SZ_EEEEENS4_13SM90_TMA_LOADENS4_14ComposedLayoutINS4_7SwizzleILi3ELi4ELi3EEENS4_18smem_ptr_flag_bitsILi32EEENSU_INS5_IJNSA_ILi8EEESI_EEENS5_IJSI_SC_EEEEEEEvNS4_8identityENS4_23SM90_TMA_LOAD_MULTICASTES1C_vS1D_EENS_8epilogue10collective6detail29Sm90TmaWarpSpecializedAdapterINS1H_15DefaultEpilogueISK_SL_SL_NS1G_6thread17LinearCombinationISK_Li1EffLNS1L_9ScaleType4KindE0ELNS_15FloatRoundStyleE2ESK_EENS1_15EpilogueDefaultEEEEEvvEEEEvNT_6ParamsE:
	.zero		1664


//--------------------- SYMBOLS --------------------------

	.type		.nv.reservedSmem.offset0,@object
	.size		.nv.reservedSmem.offset0,0x4
	.type		__assertfail,@function
